//
// Generated by NVIDIA NVVM Compiler
//
// Compiler Build ID: CL-36424714
// Cuda compilation tools, release 13.0, V13.0.88
// Based on NVVM 20.0.0
//

.version 9.0
.target sm_100
.address_size 64

	// .globl	_Z6addRowPiS_S_ii

.visible .entry _Z6addRowPiS_S_ii(
	.param .u64 .ptr .align 1 _Z6addRowPiS_S_ii_param_0,
	.param .u64 .ptr .align 1 _Z6addRowPiS_S_ii_param_1,
	.param .u64 .ptr .align 1 _Z6addRowPiS_S_ii_param_2,
	.param .u32 _Z6addRowPiS_S_ii_param_3,
	.param .u32 _Z6addRowPiS_S_ii_param_4
)
{
	.reg .pred 	%p<10>;
	.reg .b32 	%r<115>;
	.reg .b64 	%rd<56>;

	ld.param.u64 	%rd22, [_Z6addRowPiS_S_ii_param_0];
	ld.param.u64 	%rd23, [_Z6addRowPiS_S_ii_param_1];
	ld.param.u64 	%rd24, [_Z6addRowPiS_S_ii_param_2];
	ld.param.u32 	%r17, [_Z6addRowPiS_S_ii_param_4];
	cvta.to.global.u64 	%rd1, %rd24;
	cvta.to.global.u64 	%rd2, %rd23;
	cvta.to.global.u64 	%rd3, %rd22;
	setp.lt.s32 	%p1, %r17, 1;
	@%p1 bra 	$L__BB0_13;
	mov.u32 	%r19, %tid.x;
	mul.lo.s32 	%r1, %r17, %r19;
	and.b32  	%r2, %r17, 15;
	setp.lt.u32 	%p2, %r17, 16;
	mov.b32 	%r112, 0;
	@%p2 bra 	$L__BB0_4;
	and.b32  	%r112, %r17, 2147483632;
	neg.s32 	%r110, %r112;
	mul.wide.u32 	%rd25, %r1, 4;
	add.s64 	%rd26, %rd25, 32;
	add.s64 	%rd52, %rd1, %rd26;
	add.s64 	%rd51, %rd2, %rd26;
	add.s64 	%rd50, %rd3, %rd26;
$L__BB0_3:
	.pragma "nounroll";
	ld.global.u32 	%r20, [%rd50+-32];
	ld.global.u32 	%r21, [%rd51+-32];
	add.s32 	%r22, %r21, %r20;
	st.global.u32 	[%rd52+-32], %r22;
	ld.global.u32 	%r23, [%rd50+-28];
	ld.global.u32 	%r24, [%rd51+-28];
	add.s32 	%r25, %r24, %r23;
	st.global.u32 	[%rd52+-28], %r25;
	ld.global.u32 	%r26, [%rd50+-24];
	ld.global.u32 	%r27, [%rd51+-24];
	add.s32 	%r28, %r27, %r26;
	st.global.u32 	[%rd52+-24], %r28;
	ld.global.u32 	%r29, [%rd50+-20];
	ld.global.u32 	%r30, [%rd51+-20];
	add.s32 	%r31, %r30, %r29;
	st.global.u32 	[%rd52+-20], %r31;
	ld.global.u32 	%r32, [%rd50+-16];
	ld.global.u32 	%r33, [%rd51+-16];
	add.s32 	%r34, %r33, %r32;
	st.global.u32 	[%rd52+-16], %r34;
	ld.global.u32 	%r35, [%rd50+-12];
	ld.global.u32 	%r36, [%rd51+-12];
	add.s32 	%r37, %r36, %r35;
	st.global.u32 	[%rd52+-12], %r37;
	ld.global.u32 	%r38, [%rd50+-8];
	ld.global.u32 	%r39, [%rd51+-8];
	add.s32 	%r40, %r39, %r38;
	st.global.u32 	[%rd52+-8], %r40;
	ld.global.u32 	%r41, [%rd50+-4];
	ld.global.u32 	%r42, [%rd51+-4];
	add.s32 	%r43, %r42, %r41;
	st.global.u32 	[%rd52+-4], %r43;
	ld.global.u32 	%r44, [%rd50];
	ld.global.u32 	%r45, [%rd51];
	add.s32 	%r46, %r45, %r44;
	st.global.u32 	[%rd52], %r46;
	ld.global.u32 	%r47, [%rd50+4];
	ld.global.u32 	%r48, [%rd51+4];
	add.s32 	%r49, %r48, %r47;
	st.global.u32 	[%rd52+4], %r49;
	ld.global.u32 	%r50, [%rd50+8];
	ld.global.u32 	%r51, [%rd51+8];
	add.s32 	%r52, %r51, %r50;
	st.global.u32 	[%rd52+8], %r52;
	ld.global.u32 	%r53, [%rd50+12];
	ld.global.u32 	%r54, [%rd51+12];
	add.s32 	%r55, %r54, %r53;
	st.global.u32 	[%rd52+12], %r55;
	ld.global.u32 	%r56, [%rd50+16];
	ld.global.u32 	%r57, [%rd51+16];
	add.s32 	%r58, %r57, %r56;
	st.global.u32 	[%rd52+16], %r58;
	ld.global.u32 	%r59, [%rd50+20];
	ld.global.u32 	%r60, [%rd51+20];
	add.s32 	%r61, %r60, %r59;
	st.global.u32 	[%rd52+20], %r61;
	ld.global.u32 	%r62, [%rd50+24];
	ld.global.u32 	%r63, [%rd51+24];
	add.s32 	%r64, %r63, %r62;
	st.global.u32 	[%rd52+24], %r64;
	ld.global.u32 	%r65, [%rd50+28];
	ld.global.u32 	%r66, [%rd51+28];
	add.s32 	%r67, %r66, %r65;
	st.global.u32 	[%rd52+28], %r67;
	add.s32 	%r110, %r110, 16;
	add.s64 	%rd52, %rd52, 64;
	add.s64 	%rd51, %rd51, 64;
	add.s64 	%rd50, %rd50, 64;
	setp.ne.s32 	%p3, %r110, 0;
	@%p3 bra 	$L__BB0_3;
$L__BB0_4:
	setp.eq.s32 	%p4, %r2, 0;
	@%p4 bra 	$L__BB0_13;
	and.b32  	%r8, %r17, 7;
	setp.lt.u32 	%p5, %r2, 8;
	@%p5 bra 	$L__BB0_7;
	add.s32 	%r68, %r112, %r1;
	mul.wide.u32 	%rd27, %r68, 4;
	add.s64 	%rd28, %rd3, %rd27;
	ld.global.u32 	%r69, [%rd28];
	add.s64 	%rd29, %rd2, %rd27;
	ld.global.u32 	%r70, [%rd29];
	add.s32 	%r71, %r70, %r69;
	add.s64 	%rd30, %rd1, %rd27;
	st.global.u32 	[%rd30], %r71;
	cvt.u64.u32 	%rd31, %r1;
	cvt.u64.u32 	%rd32, %r112;
	add.s64 	%rd33, %rd32, %rd31;
	shl.b64 	%rd34, %rd33, 2;
	add.s64 	%rd35, %rd3, %rd34;
	ld.global.u32 	%r72, [%rd35+4];
	add.s64 	%rd36, %rd2, %rd34;
	ld.global.u32 	%r73, [%rd36+4];
	add.s32 	%r74, %r73, %r72;
	add.s64 	%rd37, %rd1, %rd34;
	st.global.u32 	[%rd37+4], %r74;
	ld.global.u32 	%r75, [%rd35+8];
	ld.global.u32 	%r76, [%rd36+8];
	add.s32 	%r77, %r76, %r75;
	st.global.u32 	[%rd37+8], %r77;
	ld.global.u32 	%r78, [%rd35+12];
	ld.global.u32 	%r79, [%rd36+12];
	add.s32 	%r80, %r79, %r78;
	st.global.u32 	[%rd37+12], %r80;
	ld.global.u32 	%r81, [%rd35+16];
	ld.global.u32 	%r82, [%rd36+16];
	add.s32 	%r83, %r82, %r81;
	st.global.u32 	[%rd37+16], %r83;
	ld.global.u32 	%r84, [%rd35+20];
	ld.global.u32 	%r85, [%rd36+20];
	add.s32 	%r86, %r85, %r84;
	st.global.u32 	[%rd37+20], %r86;
	ld.global.u32 	%r87, [%rd35+24];
	ld.global.u32 	%r88, [%rd36+24];
	add.s32 	%r89, %r88, %r87;
	st.global.u32 	[%rd37+24], %r89;
	ld.global.u32 	%r90, [%rd35+28];
	ld.global.u32 	%r91, [%rd36+28];
	add.s32 	%r92, %r91, %r90;
	st.global.u32 	[%rd37+28], %r92;
	add.s32 	%r112, %r112, 8;
$L__BB0_7:
	setp.eq.s32 	%p6, %r8, 0;
	@%p6 bra 	$L__BB0_13;
	and.b32  	%r11, %r17, 3;
	setp.lt.u32 	%p7, %r8, 4;
	@%p7 bra 	$L__BB0_10;
	add.s32 	%r93, %r112, %r1;
	mul.wide.u32 	%rd38, %r93, 4;
	add.s64 	%rd39, %rd3, %rd38;
	ld.global.u32 	%r94, [%rd39];
	add.s64 	%rd40, %rd2, %rd38;
	ld.global.u32 	%r95, [%rd40];
	add.s32 	%r96, %r95, %r94;
	add.s64 	%rd41, %rd1, %rd38;
	st.global.u32 	[%rd41], %r96;
	cvt.u64.u32 	%rd42, %r1;
	cvt.u64.u32 	%rd43, %r112;
	add.s64 	%rd44, %rd43, %rd42;
	shl.b64 	%rd45, %rd44, 2;
	add.s64 	%rd46, %rd3, %rd45;
	ld.global.u32 	%r97, [%rd46+4];
	add.s64 	%rd47, %rd2, %rd45;
	ld.global.u32 	%r98, [%rd47+4];
	add.s32 	%r99, %r98, %r97;
	add.s64 	%rd48, %rd1, %rd45;
	st.global.u32 	[%rd48+4], %r99;
	ld.global.u32 	%r100, [%rd46+8];
	ld.global.u32 	%r101, [%rd47+8];
	add.s32 	%r102, %r101, %r100;
	st.global.u32 	[%rd48+8], %r102;
	ld.global.u32 	%r103, [%rd46+12];
	ld.global.u32 	%r104, [%rd47+12];
	add.s32 	%r105, %r104, %r103;
	st.global.u32 	[%rd48+12], %r105;
	add.s32 	%r112, %r112, 4;
$L__BB0_10:
	setp.eq.s32 	%p8, %r11, 0;
	@%p8 bra 	$L__BB0_13;
	add.s32 	%r106, %r112, %r1;
	mul.wide.u32 	%rd49, %r106, 4;
	add.s64 	%rd55, %rd1, %rd49;
	add.s64 	%rd54, %rd2, %rd49;
	add.s64 	%rd53, %rd3, %rd49;
	neg.s32 	%r114, %r11;
$L__BB0_12:
	.pragma "nounroll";
	ld.global.u32 	%r107, [%rd53];
	ld.global.u32 	%r108, [%rd54];
	add.s32 	%r109, %r108, %r107;
	st.global.u32 	[%rd55], %r109;
	add.s64 	%rd55, %rd55, 4;
	add.s64 	%rd54, %rd54, 4;
	add.s64 	%rd53, %rd53, 4;
	add.s32 	%r114, %r114, 1;
	setp.ne.s32 	%p9, %r114, 0;
	@%p9 bra 	$L__BB0_12;
$L__BB0_13:
	ret;

}
	// .globl	_Z6addColPiS_S_ii
.visible .entry _Z6addColPiS_S_ii(
	.param .u64 .ptr .align 1 _Z6addColPiS_S_ii_param_0,
	.param .u64 .ptr .align 1 _Z6addColPiS_S_ii_param_1,
	.param .u64 .ptr .align 1 _Z6addColPiS_S_ii_param_2,
	.param .u32 _Z6addColPiS_S_ii_param_3,
	.param .u32 _Z6addColPiS_S_ii_param_4
)
{
	.reg .pred 	%p<10>;
	.reg .b32 	%r<122>;
	.reg .b64 	%rd<101>;

	ld.param.u64 	%rd4, [_Z6addColPiS_S_ii_param_0];
	ld.param.u64 	%rd5, [_Z6addColPiS_S_ii_param_1];
	ld.param.u64 	%rd6, [_Z6addColPiS_S_ii_param_2];
	ld.param.u32 	%r23, [_Z6addColPiS_S_ii_param_3];
	ld.param.u32 	%r24, [_Z6addColPiS_S_ii_param_4];
	cvta.to.global.u64 	%rd1, %rd6;
	cvta.to.global.u64 	%rd2, %rd5;
	cvta.to.global.u64 	%rd3, %rd4;
	mov.u32 	%r1, %tid.x;
	setp.lt.s32 	%p1, %r23, 1;
	@%p1 bra 	$L__BB1_13;
	and.b32  	%r2, %r23, 15;
	setp.lt.u32 	%p2, %r23, 16;
	mov.b32 	%r118, 0;
	@%p2 bra 	$L__BB1_4;
	and.b32  	%r118, %r23, 2147483632;
	neg.s32 	%r116, %r118;
	shl.b32 	%r5, %r24, 4;
	mul.wide.s32 	%rd11, %r24, 4;
	mov.u32 	%r115, %r1;
$L__BB1_3:
	.pragma "nounroll";
	mul.wide.s32 	%rd7, %r115, 4;
	add.s64 	%rd8, %rd3, %rd7;
	ld.global.u32 	%r26, [%rd8];
	add.s64 	%rd9, %rd2, %rd7;
	ld.global.u32 	%r27, [%rd9];
	add.s32 	%r28, %r27, %r26;
	add.s64 	%rd10, %rd1, %rd7;
	st.global.u32 	[%rd10], %r28;
	add.s64 	%rd12, %rd8, %rd11;
	ld.global.u32 	%r29, [%rd12];
	add.s64 	%rd13, %rd9, %rd11;
	ld.global.u32 	%r30, [%rd13];
	add.s32 	%r31, %r30, %r29;
	add.s64 	%rd14, %rd10, %rd11;
	st.global.u32 	[%rd14], %r31;
	add.s64 	%rd15, %rd12, %rd11;
	ld.global.u32 	%r32, [%rd15];
	add.s64 	%rd16, %rd13, %rd11;
	ld.global.u32 	%r33, [%rd16];
	add.s32 	%r34, %r33, %r32;
	add.s64 	%rd17, %rd14, %rd11;
	st.global.u32 	[%rd17], %r34;
	add.s64 	%rd18, %rd15, %rd11;
	ld.global.u32 	%r35, [%rd18];
	add.s64 	%rd19, %rd16, %rd11;
	ld.global.u32 	%r36, [%rd19];
	add.s32 	%r37, %r36, %r35;
	add.s64 	%rd20, %rd17, %rd11;
	st.global.u32 	[%rd20], %r37;
	add.s64 	%rd21, %rd18, %rd11;
	ld.global.u32 	%r38, [%rd21];
	add.s64 	%rd22, %rd19, %rd11;
	ld.global.u32 	%r39, [%rd22];
	add.s32 	%r40, %r39, %r38;
	add.s64 	%rd23, %rd20, %rd11;
	st.global.u32 	[%rd23], %r40;
	add.s64 	%rd24, %rd21, %rd11;
	ld.global.u32 	%r41, [%rd24];
	add.s64 	%rd25, %rd22, %rd11;
	ld.global.u32 	%r42, [%rd25];
	add.s32 	%r43, %r42, %r41;
	add.s64 	%rd26, %rd23, %rd11;
	st.global.u32 	[%rd26], %r43;
	add.s64 	%rd27, %rd24, %rd11;
	ld.global.u32 	%r44, [%rd27];
	add.s64 	%rd28, %rd25, %rd11;
	ld.global.u32 	%r45, [%rd28];
	add.s32 	%r46, %r45, %r44;
	add.s64 	%rd29, %rd26, %rd11;
	st.global.u32 	[%rd29], %r46;
	add.s64 	%rd30, %rd27, %rd11;
	ld.global.u32 	%r47, [%rd30];
	add.s64 	%rd31, %rd28, %rd11;
	ld.global.u32 	%r48, [%rd31];
	add.s32 	%r49, %r48, %r47;
	add.s64 	%rd32, %rd29, %rd11;
	st.global.u32 	[%rd32], %r49;
	add.s64 	%rd33, %rd30, %rd11;
	ld.global.u32 	%r50, [%rd33];
	add.s64 	%rd34, %rd31, %rd11;
	ld.global.u32 	%r51, [%rd34];
	add.s32 	%r52, %r51, %r50;
	add.s64 	%rd35, %rd32, %rd11;
	st.global.u32 	[%rd35], %r52;
	add.s64 	%rd36, %rd33, %rd11;
	ld.global.u32 	%r53, [%rd36];
	add.s64 	%rd37, %rd34, %rd11;
	ld.global.u32 	%r54, [%rd37];
	add.s32 	%r55, %r54, %r53;
	add.s64 	%rd38, %rd35, %rd11;
	st.global.u32 	[%rd38], %r55;
	add.s64 	%rd39, %rd36, %rd11;
	ld.global.u32 	%r56, [%rd39];
	add.s64 	%rd40, %rd37, %rd11;
	ld.global.u32 	%r57, [%rd40];
	add.s32 	%r58, %r57, %r56;
	add.s64 	%rd41, %rd38, %rd11;
	st.global.u32 	[%rd41], %r58;
	add.s64 	%rd42, %rd39, %rd11;
	ld.global.u32 	%r59, [%rd42];
	add.s64 	%rd43, %rd40, %rd11;
	ld.global.u32 	%r60, [%rd43];
	add.s32 	%r61, %r60, %r59;
	add.s64 	%rd44, %rd41, %rd11;
	st.global.u32 	[%rd44], %r61;
	add.s64 	%rd45, %rd42, %rd11;
	ld.global.u32 	%r62, [%rd45];
	add.s64 	%rd46, %rd43, %rd11;
	ld.global.u32 	%r63, [%rd46];
	add.s32 	%r64, %r63, %r62;
	add.s64 	%rd47, %rd44, %rd11;
	st.global.u32 	[%rd47], %r64;
	add.s64 	%rd48, %rd45, %rd11;
	ld.global.u32 	%r65, [%rd48];
	add.s64 	%rd49, %rd46, %rd11;
	ld.global.u32 	%r66, [%rd49];
	add.s32 	%r67, %r66, %r65;
	add.s64 	%rd50, %rd47, %rd11;
	st.global.u32 	[%rd50], %r67;
	add.s64 	%rd51, %rd48, %rd11;
	ld.global.u32 	%r68, [%rd51];
	add.s64 	%rd52, %rd49, %rd11;
	ld.global.u32 	%r69, [%rd52];
	add.s32 	%r70, %r69, %r68;
	add.s64 	%rd53, %rd50, %rd11;
	st.global.u32 	[%rd53], %r70;
	add.s64 	%rd54, %rd51, %rd11;
	ld.global.u32 	%r71, [%rd54];
	add.s64 	%rd55, %rd52, %rd11;
	ld.global.u32 	%r72, [%rd55];
	add.s32 	%r73, %r72, %r71;
	add.s64 	%rd56, %rd53, %rd11;
	st.global.u32 	[%rd56], %r73;
	add.s32 	%r116, %r116, 16;
	add.s32 	%r115, %r115, %r5;
	setp.ne.s32 	%p3, %r116, 0;
	@%p3 bra 	$L__BB1_3;
$L__BB1_4:
	setp.eq.s32 	%p4, %r2, 0;
	@%p4 bra 	$L__BB1_13;
	and.b32  	%r11, %r23, 7;
	setp.lt.u32 	%p5, %r2, 8;
	@%p5 bra 	$L__BB1_7;
	mad.lo.s32 	%r74, %r118, %r24, %r1;
	mul.wide.s32 	%rd57, %r74, 4;
	add.s64 	%rd58, %rd3, %rd57;
	ld.global.u32 	%r75, [%rd58];
	add.s64 	%rd59, %rd2, %rd57;
	ld.global.u32 	%r76, [%rd59];
	add.s32 	%r77, %r76, %r75;
	add.s64 	%rd60, %rd1, %rd57;
	st.global.u32 	[%rd60], %r77;
	mul.wide.s32 	%rd61, %r24, 4;
	add.s64 	%rd62, %rd58, %rd61;
	ld.global.u32 	%r78, [%rd62];
	add.s64 	%rd63, %rd59, %rd61;
	ld.global.u32 	%r79, [%rd63];
	add.s32 	%r80, %r79, %r78;
	add.s64 	%rd64, %rd60, %rd61;
	st.global.u32 	[%rd64], %r80;
	add.s64 	%rd65, %rd62, %rd61;
	ld.global.u32 	%r81, [%rd65];
	add.s64 	%rd66, %rd63, %rd61;
	ld.global.u32 	%r82, [%rd66];
	add.s32 	%r83, %r82, %r81;
	add.s64 	%rd67, %rd64, %rd61;
	st.global.u32 	[%rd67], %r83;
	add.s64 	%rd68, %rd65, %rd61;
	ld.global.u32 	%r84, [%rd68];
	add.s64 	%rd69, %rd66, %rd61;
	ld.global.u32 	%r85, [%rd69];
	add.s32 	%r86, %r85, %r84;
	add.s64 	%rd70, %rd67, %rd61;
	st.global.u32 	[%rd70], %r86;
	add.s64 	%rd71, %rd68, %rd61;
	ld.global.u32 	%r87, [%rd71];
	add.s64 	%rd72, %rd69, %rd61;
	ld.global.u32 	%r88, [%rd72];
	add.s32 	%r89, %r88, %r87;
	add.s64 	%rd73, %rd70, %rd61;
	st.global.u32 	[%rd73], %r89;
	add.s64 	%rd74, %rd71, %rd61;
	ld.global.u32 	%r90, [%rd74];
	add.s64 	%rd75, %rd72, %rd61;
	ld.global.u32 	%r91, [%rd75];
	add.s32 	%r92, %r91, %r90;
	add.s64 	%rd76, %rd73, %rd61;
	st.global.u32 	[%rd76], %r92;
	add.s64 	%rd77, %rd74, %rd61;
	ld.global.u32 	%r93, [%rd77];
	add.s64 	%rd78, %rd75, %rd61;
	ld.global.u32 	%r94, [%rd78];
	add.s32 	%r95, %r94, %r93;
	add.s64 	%rd79, %rd76, %rd61;
	st.global.u32 	[%rd79], %r95;
	add.s64 	%rd80, %rd77, %rd61;
	ld.global.u32 	%r96, [%rd80];
	add.s64 	%rd81, %rd78, %rd61;
	ld.global.u32 	%r97, [%rd81];
	add.s32 	%r98, %r97, %r96;
	add.s64 	%rd82, %rd79, %rd61;
	st.global.u32 	[%rd82], %r98;
	add.s32 	%r118, %r118, 8;
$L__BB1_7:
	setp.eq.s32 	%p6, %r11, 0;
	@%p6 bra 	$L__BB1_13;
	and.b32  	%r14, %r23, 3;
	setp.lt.u32 	%p7, %r11, 4;
	@%p7 bra 	$L__BB1_10;
	mad.lo.s32 	%r99, %r118, %r24, %r1;
	mul.wide.s32 	%rd83, %r99, 4;
	add.s64 	%rd84, %rd3, %rd83;
	ld.global.u32 	%r100, [%rd84];
	add.s64 	%rd85, %rd2, %rd83;
	ld.global.u32 	%r101, [%rd85];
	add.s32 	%r102, %r101, %r100;
	add.s64 	%rd86, %rd1, %rd83;
	st.global.u32 	[%rd86], %r102;
	mul.wide.s32 	%rd87, %r24, 4;
	add.s64 	%rd88, %rd84, %rd87;
	ld.global.u32 	%r103, [%rd88];
	add.s64 	%rd89, %rd85, %rd87;
	ld.global.u32 	%r104, [%rd89];
	add.s32 	%r105, %r104, %r103;
	add.s64 	%rd90, %rd86, %rd87;
	st.global.u32 	[%rd90], %r105;
	add.s64 	%rd91, %rd88, %rd87;
	ld.global.u32 	%r106, [%rd91];
	add.s64 	%rd92, %rd89, %rd87;
	ld.global.u32 	%r107, [%rd92];
	add.s32 	%r108, %r107, %r106;
	add.s64 	%rd93, %rd90, %rd87;
	st.global.u32 	[%rd93], %r108;
	add.s64 	%rd94, %rd91, %rd87;
	ld.global.u32 	%r109, [%rd94];
	add.s64 	%rd95, %rd92, %rd87;
	ld.global.u32 	%r110, [%rd95];
	add.s32 	%r111, %r110, %r109;
	add.s64 	%rd96, %rd93, %rd87;
	st.global.u32 	[%rd96], %r111;
	add.s32 	%r118, %r118, 4;
$L__BB1_10:
	setp.eq.s32 	%p8, %r14, 0;
	@%p8 bra 	$L__BB1_13;
	mad.lo.s32 	%r121, %r118, %r24, %r1;
	neg.s32 	%r120, %r14;
$L__BB1_12:
	.pragma "nounroll";
	mul.wide.s32 	%rd97, %r121, 4;
	add.s64 	%rd98, %rd3, %rd97;
	ld.global.u32 	%r112, [%rd98];
	add.s64 	%rd99, %rd2, %rd97;
	ld.global.u32 	%r113, [%rd99];
	add.s32 	%r114, %r113, %r112;
	add.s64 	%rd100, %rd1, %rd97;
	st.global.u32 	[%rd100], %r114;
	add.s32 	%r121, %r121, %r24;
	add.s32 	%r120, %r120, 1;
	setp.ne.s32 	%p9, %r120, 0;
	@%p9 bra 	$L__BB1_12;
$L__BB1_13:
	ret;

}
	// .globl	_Z10addElementPiS_S_ii
.visible .entry _Z10addElementPiS_S_ii(
	.param .u64 .ptr .align 1 _Z10addElementPiS_S_ii_param_0,
	.param .u64 .ptr .align 1 _Z10addElementPiS_S_ii_param_1,
	.param .u64 .ptr .align 1 _Z10addElementPiS_S_ii_param_2,
	.param .u32 _Z10addElementPiS_S_ii_param_3,
	.param .u32 _Z10addElementPiS_S_ii_param_4
)
{
	.reg .b32 	%r<8>;
	.reg .b64 	%rd<11>;

	ld.param.u64 	%rd1, [_Z10addElementPiS_S_ii_param_0];
	ld.param.u64 	%rd2, [_Z10addElementPiS_S_ii_param_1];
	ld.param.u64 	%rd3, [_Z10addElementPiS_S_ii_param_2];
	ld.param.u32 	%r1, [_Z10addElementPiS_S_ii_param_4];
	cvta.to.global.u64 	%rd4, %rd3;
	cvta.to.global.u64 	%rd5, %rd2;
	cvta.to.global.u64 	%rd6, %rd1;
	mov.u32 	%r2, %tid.y;
	mov.u32 	%r3, %tid.x;
	mad.lo.s32 	%r4, %r1, %r2, %r3;
	mul.wide.s32 	%rd7, %r4, 4;
	add.s64 	%rd8, %rd6, %rd7;
	ld.global.u32 	%r5, [%rd8];
	add.s64 	%rd9, %rd5, %rd7;
	ld.global.u32 	%r6, [%rd9];
	add.s32 	%r7, %r6, %r5;
	add.s64 	%rd10, %rd4, %rd7;
	st.global.u32 	[%rd10], %r7;
	ret;

}


// ===== COMPILED SASS (sm_100) =====

	.target	sm_100

	.elftype	@"ET_EXEC"


//--------------------- .note.nv.tkinfo           --------------------------
	.section	.note.nv.tkinfo,"",@"SHT_NOTE"
	.sectionflags	@"SHF_NOTE_NV_TKINFO"
	.tkinfo
        /*0018*/ 	.word	0x00000002
        /*0030*/ 	.string	""
        /*0030*/ 	.string	"ptxas"
        /*0030*/ 	.string	"Cuda compilation tools, release 13.0, V13.0.88"
        /*0030*/ 	.string	"Build cuda_13.0.r13.0/compiler.36424714_0"
        /*0030*/ 	.string	"-arch sm_100 -m 64 "



//--------------------- .note.nv.cuinfo           --------------------------
	.section	.note.nv.cuinfo,"",@"SHT_NOTE"
	.sectionflags	@"SHF_NOTE_NV_CUINFO"
        /*0018*/ 	.short	0x0002
        /*001a*/ 	.short	0x0064
        /*001c*/ 	.short	0x0082
	.zero		2


//--------------------- .nv.info                  --------------------------
	.section	.nv.info,"",@"SHT_CUDA_INFO"
	.align	4


	//----- nvinfo : EIATTR_REGCOUNT
	.align		4
        /*0000*/ 	.byte	0x04, 0x2f
        /*0002*/ 	.short	(.L_1 - .L_0)
	.align		4
.L_0:
        /*0004*/ 	.word	index@(_Z6addRowPiS_S_ii)
        /*0008*/ 	.word	0x00000014


	//----- nvinfo : EIATTR_FRAME_SIZE
	.align		4
.L_1:
        /*000c*/ 	.byte	0x04, 0x11
        /*000e*/ 	.short	(.L_3 - .L_2)
	.align		4
.L_2:
        /*0010*/ 	.word	index@(_Z6addRowPiS_S_ii)
        /*0014*/ 	.word	0x00000000


	//----- nvinfo : EIATTR_REGCOUNT
	.align		4
.L_3:
        /*0018*/ 	.byte	0x04, 0x2f
        /*001a*/ 	.short	(.L_5 - .L_4)
	.align		4
.L_4:
        /*001c*/ 	.word	index@(_Z6addColPiS_S_ii)
        /*0020*/ 	.word	0x0000001e


	//----- nvinfo : EIATTR_FRAME_SIZE
	.align		4
.L_5:
        /*0024*/ 	.byte	0x04, 0x11
        /*0026*/ 	.short	(.L_7 - .L_6)
	.align		4
.L_6:
        /*0028*/ 	.word	index@(_Z6addColPiS_S_ii)
        /*002c*/ 	.word	0x00000000


	//----- nvinfo : EIATTR_REGCOUNT
	.align		4
.L_7:
        /*0030*/ 	.byte	0x04, 0x2f
        /*0032*/ 	.short	(.L_9 - .L_8)
	.align		4
.L_8:
        /*0034*/ 	.word	index@(_Z10addElementPiS_S_ii)
        /*0038*/ 	.word	0x0000000c


	//----- nvinfo : EIATTR_FRAME_SIZE
	.align		4
.L_9:
        /*003c*/ 	.byte	0x04, 0x11
        /*003e*/ 	.short	(.L_11 - .L_10)
	.align		4
.L_10:
        /*0040*/ 	.word	index@(_Z10addElementPiS_S_ii)
        /*0044*/ 	.word	0x00000000


	//----- nvinfo : EIATTR_MIN_STACK_SIZE
	.align		4
.L_11:
        /*0048*/ 	.byte	0x04, 0x12
        /*004a*/ 	.short	(.L_13 - .L_12)
	.align		4
.L_12:
        /*004c*/ 	.word	index@(_Z10addElementPiS_S_ii)
        /*0050*/ 	.word	0x00000000


	//----- nvinfo : EIATTR_MIN_STACK_SIZE
	.align		4
.L_13:
        /*0054*/ 	.byte	0x04, 0x12
        /*0056*/ 	.short	(.L_15 - .L_14)
	.align		4
.L_14:
        /*0058*/ 	.word	index@(_Z6addColPiS_S_ii)
        /*005c*/ 	.word	0x00000000


	//----- nvinfo : EIATTR_MIN_STACK_SIZE
	.align		4
.L_15:
        /*0060*/ 	.byte	0x04, 0x12
        /*0062*/ 	.short	(.L_17 - .L_16)
	.align		4
.L_16:
        /*0064*/ 	.word	index@(_Z6addRowPiS_S_ii)
        /*0068*/ 	.word	0x00000000
.L_17:


//--------------------- .nv.compat                --------------------------
	.section	.nv.compat,"",@"SHT_CUDA_COMPAT_INFO"
	.align	4
        /*0000*/ 	.byte	0x02, 0x09, 0x00, 0x00, 0x02, 0x02, 0x01, 0x00, 0x02, 0x05, 0x05, 0x00, 0x03, 0x07, 0x01, 0x01
        /*0010*/ 	.byte	0x02, 0x03, 0x00, 0x00, 0x02, 0x06, 0x01, 0x00, 0x04, 0x0b, 0x08, 0x00, 0x09, 0x00, 0x00, 0x00
        /*0020*/ 	.byte	0x00, 0x00, 0x00, 0x00


//--------------------- .nv.info._Z10addElementPiS_S_ii --------------------------
	.section	.nv.info._Z10addElementPiS_S_ii,"",@"SHT_CUDA_INFO"
	.sectionflags	@""
	.align	4


	//----- nvinfo : EIATTR_CUDA_API_VERSION
	.align		4
        /*0000*/ 	.byte	0x04, 0x37
        /*0002*/ 	.short	(.L_19 - .L_18)
.L_18:
        /*0004*/ 	.word	0x00000082


	//----- nvinfo : EIATTR_KPARAM_INFO
	.align		4
.L_19:
        /*0008*/ 	.byte	0x04, 0x17
        /*000a*/ 	.short	(.L_21 - .L_20)
.L_20:
        /*000c*/ 	.word	0x00000000
        /*0010*/ 	.short	0x0004
        /*0012*/ 	.short	0x001c
        /*0014*/ 	.byte	0x00, 0xf0, 0x11, 0x00


	//----- nvinfo : EIATTR_KPARAM_INFO
	.align		4
.L_21:
        /*0018*/ 	.byte	0x04, 0x17
        /*001a*/ 	.short	(.L_23 - .L_22)
.L_22:
        /*001c*/ 	.word	0x00000000
        /*0020*/ 	.short	0x0003
        /*0022*/ 	.short	0x0018
        /*0024*/ 	.byte	0x00, 0xf0, 0x11, 0x00


	//----- nvinfo : EIATTR_KPARAM_INFO
	.align		4
.L_23:
        /*0028*/ 	.byte	0x04, 0x17
        /*002a*/ 	.short	(.L_25 - .L_24)
.L_24:
        /*002c*/ 	.word	0x00000000
        /*0030*/ 	.short	0x0002
        /*0032*/ 	.short	0x0010
        /*0034*/ 	.byte	0x00, 0xf5, 0x21, 0x00


	//----- nvinfo : EIATTR_KPARAM_INFO
	.align		4
.L_25:
        /*0038*/ 	.byte	0x04, 0x17
        /*003a*/ 	.short	(.L_27 - .L_26)
.L_26:
        /*003c*/ 	.word	0x00000000
        /*0040*/ 	.short	0x0001
        /*0042*/ 	.short	0x0008
        /*0044*/ 	.byte	0x00, 0xf5, 0x21, 0x00


	//----- nvinfo : EIATTR_KPARAM_INFO
	.align		4
.L_27:
        /*0048*/ 	.byte	0x04, 0x17
        /*004a*/ 	.short	(.L_29 - .L_28)
.L_28:
        /*004c*/ 	.word	0x00000000
        /*0050*/ 	.short	0x0000
        /*0052*/ 	.short	0x0000
        /*0054*/ 	.byte	0x00, 0xf5, 0x21, 0x00


	//----- nvinfo : EIATTR_SPARSE_MMA_MASK
	.align		4
.L_29:
        /*0058*/ 	.byte	0x03, 0x50
        /*005a*/ 	.short	0x0000


	//----- nvinfo : EIATTR_MAXREG_COUNT
	.align		4
        /*005c*/ 	.byte	0x03, 0x1b
        /*005e*/ 	.short	0x00ff


	//----- nvinfo : EIATTR_MERCURY_ISA_VERSION
	.align		4
        /*0060*/ 	.byte	0x03, 0x5f
        /*0062*/ 	.short	0x0101


	//----- nvinfo : EIATTR_VRC_CTA_INIT_COUNT
	.align		4
        /*0064*/ 	.byte	0x02, 0x4a
	.zero		1
	.zero		1


	//----- nvinfo : EIATTR_EXIT_INSTR_OFFSETS
	.align		4
        /*0068*/ 	.byte	0x04, 0x1c
        /*006a*/ 	.short	(.L_31 - .L_30)


	//   ....[0]....
.L_30:
        /*006c*/ 	.word	0x00000100


	//----- nvinfo : EIATTR_CBANK_PARAM_SIZE
	.align		4
.L_31:
        /*0070*/ 	.byte	0x03, 0x19
        /*0072*/ 	.short	0x0020


	//----- nvinfo : EIATTR_PARAM_CBANK
	.align		4
        /*0074*/ 	.byte	0x04, 0x0a
        /*0076*/ 	.short	(.L_33 - .L_32)
	.align		4
.L_32:
        /*0078*/ 	.word	index@(.nv.constant0._Z10addElementPiS_S_ii)
        /*007c*/ 	.short	0x0380
        /*007e*/ 	.short	0x0020


	//----- nvinfo : EIATTR_SW_WAR
	.align		4
.L_33:
        /*0080*/ 	.byte	0x04, 0x36
        /*0082*/ 	.short	(.L_35 - .L_34)
.L_34:
        /*0084*/ 	.word	0x00000008
.L_35:


//--------------------- .nv.info._Z6addColPiS_S_ii --------------------------
	.section	.nv.info._Z6addColPiS_S_ii,"",@"SHT_CUDA_INFO"
	.sectionflags	@""
	.align	4


	//----- nvinfo : EIATTR_CUDA_API_VERSION
	.align		4
        /*0000*/ 	.byte	0x04, 0x37
        /*0002*/ 	.short	(.L_37 - .L_36)
.L_36:
        /*0004*/ 	.word	0x00000082


	//----- nvinfo : EIATTR_KPARAM_INFO
	.align		4
.L_37:
        /*0008*/ 	.byte	0x04, 0x17
        /*000a*/ 	.short	(.L_39 - .L_38)
.L_38:
        /*000c*/ 	.word	0x00000000
        /*0010*/ 	.short	0x0004
        /*0012*/ 	.short	0x001c
        /*0014*/ 	.byte	0x00, 0xf0, 0x11, 0x00


	//----- nvinfo : EIATTR_KPARAM_INFO
	.align		4
.L_39:
        /*0018*/ 	.byte	0x04, 0x17
        /*001a*/ 	.short	(.L_41 - .L_40)
.L_40:
        /*001c*/ 	.word	0x00000000
        /*0020*/ 	.short	0x0003
        /*0022*/ 	.short	0x0018
        /*0024*/ 	.byte	0x00, 0xf0, 0x11, 0x00


	//----- nvinfo : EIATTR_KPARAM_INFO
	.align		4
.L_41:
        /*0028*/ 	.byte	0x04, 0x17
        /*002a*/ 	.short	(.L_43 - .L_42)
.L_42:
        /*002c*/ 	.word	0x00000000
        /*0030*/ 	.short	0x0002
        /*0032*/ 	.short	0x0010
        /*0034*/ 	.byte	0x00, 0xf5, 0x21, 0x00


	//----- nvinfo : EIATTR_KPARAM_INFO
	.align		4
.L_43:
        /*0038*/ 	.byte	0x04, 0x17
        /*003a*/ 	.short	(.L_45 - .L_44)
.L_44:
        /*003c*/ 	.word	0x00000000
        /*0040*/ 	.short	0x0001
        /*0042*/ 	.short	0x0008
        /*0044*/ 	.byte	0x00, 0xf5, 0x21, 0x00


	//----- nvinfo : EIATTR_KPARAM_INFO
	.align		4
.L_45:
        /*0048*/ 	.byte	0x04, 0x17
        /*004a*/ 	.short	(.L_47 - .L_46)
.L_46:
        /*004c*/ 	.word	0x00000000
        /*0050*/ 	.short	0x0000
        /*0052*/ 	.short	0x0000
        /*0054*/ 	.byte	0x00, 0xf5, 0x21, 0x00


	//----- nvinfo : EIATTR_SPARSE_MMA_MASK
	.align		4
.L_47:
        /*0058*/ 	.byte	0x03, 0x50
        /*005a*/ 	.short	0x0000


	//----- nvinfo : EIATTR_MAXREG_COUNT
	.align		4
        /*005c*/ 	.byte	0x03, 0x1b
        /*005e*/ 	.short	0x00ff


	//----- nvinfo : EIATTR_MERCURY_ISA_VERSION
	.align		4
        /*0060*/ 	.byte	0x03, 0x5f
        /*0062*/ 	.short	0x0101


	//----- nvinfo : EIATTR_VRC_CTA_INIT_COUNT
	.align		4
        /*0064*/ 	.byte	0x02, 0x4a
	.zero		1
	.zero		1


	//----- nvinfo : EIATTR_EXIT_INSTR_OFFSETS
	.align		4
        /*0068*/ 	.byte	0x04, 0x1c
        /*006a*/ 	.short	(.L_49 - .L_48)


	//   ....[0]....
.L_48:
        /*006c*/ 	.word	0x00000030


	//   ....[1]....
        /*0070*/ 	.word	0x00000860


	//   ....[2]....
        /*0074*/ 	.word	0x00000c90


	//   ....[3]....
        /*0078*/ 	.word	0x00000f00


	//   ....[4]....
        /*007c*/ 	.word	0x00001020


	//----- nvinfo : EIATTR_CBANK_PARAM_SIZE
	.align		4
.L_49:
        /*0080*/ 	.byte	0x03, 0x19
        /*0082*/ 	.short	0x0020


	//----- nvinfo : EIATTR_PARAM_CBANK
	.align		4
        /*0084*/ 	.byte	0x04, 0x0a
        /*0086*/ 	.short	(.L_51 - .L_50)
	.align		4
.L_50:
        /*0088*/ 	.word	index@(.nv.constant0._Z6addColPiS_S_ii)
        /*008c*/ 	.short	0x0380
        /*008e*/ 	.short	0x0020


	//----- nvinfo : EIATTR_SW_WAR
	.align		4
.L_51:
        /*0090*/ 	.byte	0x04, 0x36
        /*0092*/ 	.short	(.L_53 - .L_52)
.L_52:
        /*0094*/ 	.word	0x00000008
.L_53:


//--------------------- .nv.info._Z6addRowPiS_S_ii --------------------------
	.section	.nv.info._Z6addRowPiS_S_ii,"",@"SHT_CUDA_INFO"
	.sectionflags	@""
	.align	4


	//----- nvinfo : EIATTR_CUDA_API_VERSION
	.align		4
        /*0000*/ 	.byte	0x04, 0x37
        /*0002*/ 	.short	(.L_55 - .L_54)
.L_54:
        /*0004*/ 	.word	0x00000082


	//----- nvinfo : EIATTR_KPARAM_INFO
	.align		4
.L_55:
        /*0008*/ 	.byte	0x04, 0x17
        /*000a*/ 	.short	(.L_57 - .L_56)
.L_56:
        /*000c*/ 	.word	0x00000000
        /*0010*/ 	.short	0x0004
        /*0012*/ 	.short	0x001c
        /*0014*/ 	.byte	0x00, 0xf0, 0x11, 0x00


	//----- nvinfo : EIATTR_KPARAM_INFO
	.align		4
.L_57:
        /*0018*/ 	.byte	0x04, 0x17
        /*001a*/ 	.short	(.L_59 - .L_58)
.L_58:
        /*001c*/ 	.word	0x00000000
        /*0020*/ 	.short	0x0003
        /*0022*/ 	.short	0x0018
        /*0024*/ 	.byte	0x00, 0xf0, 0x11, 0x00


	//----- nvinfo : EIATTR_KPARAM_INFO
	.align		4
.L_59:
        /*0028*/ 	.byte	0x04, 0x17
        /*002a*/ 	.short	(.L_61 - .L_60)
.L_60:
        /*002c*/ 	.word	0x00000000
        /*0030*/ 	.short	0x0002
        /*0032*/ 	.short	0x0010
        /*0034*/ 	.byte	0x00, 0xf5, 0x21, 0x00


	//----- nvinfo : EIATTR_KPARAM_INFO
	.align		4
.L_61:
        /*0038*/ 	.byte	0x04, 0x17
        /*003a*/ 	.short	(.L_63 - .L_62)
.L_62:
        /*003c*/ 	.word	0x00000000
        /*0040*/ 	.short	0x0001
        /*0042*/ 	.short	0x0008
        /*0044*/ 	.byte	0x00, 0xf5, 0x21, 0x00


	//----- nvinfo : EIATTR_KPARAM_INFO
	.align		4
.L_63:
        /*0048*/ 	.byte	0x04, 0x17
        /*004a*/ 	.short	(.L_65 - .L_64)
.L_64:
        /*004c*/ 	.word	0x00000000
        /*0050*/ 	.short	0x0000
        /*0052*/ 	.short	0x0000
        /*0054*/ 	.byte	0x00, 0xf5, 0x21, 0x00


	//----- nvinfo : EIATTR_SPARSE_MMA_MASK
	.align		4
.L_65:
        /*0058*/ 	.byte	0x03, 0x50
        /*005a*/ 	.short	0x0000


	//----- nvinfo : EIATTR_MAXREG_COUNT
	.align		4
        /*005c*/ 	.byte	0x03, 0x1b
        /*005e*/ 	.short	0x00ff


	//----- nvinfo : EIATTR_MERCURY_ISA_VERSION
	.align		4
        /*0060*/ 	.byte	0x03, 0x5f
        /*0062*/ 	.short	0x0101


	//----- nvinfo : EIATTR_VRC_CTA_INIT_COUNT
	.align		4
        /*0064*/ 	.byte	0x02, 0x4a
	.zero		1
	.zero		1


	//----- nvinfo : EIATTR_EXIT_INSTR_OFFSETS
	.align		4
        /*0068*/ 	.byte	0x04, 0x1c
        /*006a*/ 	.short	(.L_67 - .L_66)


	//   ....[0]....
.L_66:
        /*006c*/ 	.word	0x00000030


	//   ....[1]....
        /*0070*/ 	.word	0x00000660


	//   ....[2]....
        /*0074*/ 	.word	0x000009f0


	//   ....[3]....
        /*0078*/ 	.word	0x00000c80


	//   ....[4]....
        /*007c*/ 	.word	0x00000e70


	//----- nvinfo : EIATTR_CBANK_PARAM_SIZE
	.align		4
.L_67:
        /*0080*/ 	.byte	0x03, 0x19
        /*0082*/ 	.short	0x0020


	//----- nvinfo : EIATTR_PARAM_CBANK
	.align		4
        /*0084*/ 	.byte	0x04, 0x0a
        /*0086*/ 	.short	(.L_69 - .L_68)
	.align		4
.L_68:
        /*0088*/ 	.word	index@(.nv.constant0._Z6addRowPiS_S_ii)
        /*008c*/ 	.short	0x0380
        /*008e*/ 	.short	0x0020


	//----- nvinfo : EIATTR_SW_WAR
	.align		4
.L_69:
        /*0090*/ 	.byte	0x04, 0x36
        /*0092*/ 	.short	(.L_71 - .L_70)
.L_70:
        /*0094*/ 	.word	0x00000008
.L_71:


//--------------------- .nv.callgraph             --------------------------
	.section	.nv.callgraph,"",@"SHT_CUDA_CALLGRAPH"
	.align	4
	.sectionentsize	8
	.align		4
        /*0000*/ 	.word	0x00000000
	.align		4
        /*0004*/ 	.word	0xffffffff
	.align		4
        /*0008*/ 	.word	0x00000000
	.align		4
        /*000c*/ 	.word	0xfffffffe
	.align		4
        /*0010*/ 	.word	0x00000000
	.align		4
        /*0014*/ 	.word	0xfffffffd
	.align		4
        /*0018*/ 	.word	0x00000000
	.align		4
        /*001c*/ 	.word	0xfffffffc


//--------------------- .text._Z10addElementPiS_S_ii --------------------------
	.section	.text._Z10addElementPiS_S_ii,"ax",@progbits
	.align	128
        .global         _Z10addElementPiS_S_ii
        .type           _Z10addElementPiS_S_ii,@function
        .size           _Z10addElementPiS_S_ii,(.L_x_13 - _Z10addElementPiS_S_ii)
        .other          _Z10addElementPiS_S_ii,@"STO_CUDA_ENTRY STV_DEFAULT"
_Z10addElementPiS_S_ii:
.text._Z10addElementPiS_S_ii:
[----:B------:R-:W-:Y:S01]  /*0000*/  LDC R1, c[0x0][0x37c] ;  /* 0x0000df00ff017b82 */ /* 0x000fe20000000800 */
[----:B------:R-:W0:Y:S07]  /*0010*/  S2R R9, SR_TID.Y ;  /* 0x0000000000097919 */ /* 0x000e2e0000002200 */
[----:B------:R-:W1:Y:S01]  /*0020*/  LDC.64 R2, c[0x0][0x380] ;  /* 0x0000e000ff027b82 */ /* 0x000e620000000a00 */
[----:B------:R-:W0:Y:S01]  /*0030*/  LDCU UR6, c[0x0][0x39c] ;  /* 0x00007380ff0677ac */ /* 0x000e220008000800 */
[----:B------:R-:W0:Y:S01]  /*0040*/  S2R R0, SR_TID.X ;  /* 0x0000000000007919 */ /* 0x000e220000002100 */
[----:B------:R-:W2:Y:S05]  /*0050*/  LDCU.64 UR4, c[0x0][0x358] ;  /* 0x00006b00ff0477ac */ /* 0x000eaa0008000a00 */
[----:B------:R-:W3:Y:S08]  /*0060*/  LDC.64 R4, c[0x0][0x388] ;  /* 0x0000e200ff047b82 */ /* 0x000ef00000000a00 */
[----:B------:R-:W4:Y:S01]  /*0070*/  LDC.64 R6, c[0x0][0x390] ;  /* 0x0000e400ff067b82 */ /* 0x000f220000000a00 */
[----:B0-----:R-:W-:-:S04]  /*0080*/  IMAD R9, R9, UR6, R0 ;  /* 0x0000000609097c24 */ /* 0x001fc8000f8e0200 */
[----:B-1----:R-:W-:-:S04]  /*0090*/  IMAD.WIDE R2, R9, 0x4, R2 ;  /* 0x0000000409027825 */ /* 0x002fc800078e0202 */
[C---:B---3--:R-:W-:Y:S02]  /*00a0*/  IMAD.WIDE R4, R9.reuse, 0x4, R4 ;  /* 0x0000000409047825 */ /* 0x048fe400078e0204 */
[----:B--2---:R-:W2:Y:S04]  /*00b0*/  LDG.E R2, desc[UR4][R2.64] ;  /* 0x0000000402027981 */ /* 0x004ea8000c1e1900 */
[----:B------:R-:W2:Y:S01]  /*00c0*/  LDG.E R5, desc[UR4][R4.64] ;  /* 0x0000000404057981 */ /* 0x000ea2000c1e1900 */
[----:B----4-:R-:W-:Y:S01]  /*00d0*/  IMAD.WIDE R6, R9, 0x4, R6 ;  /* 0x0000000409067825 */ /* 0x010fe200078e0206 */
[----:B--2---:R-:W-:-:S05]  /*00e0*/  IADD3 R9, PT, PT, R2, R5, RZ ;  /* 0x0000000502097210 */ /* 0x004fca0007ffe0ff */
[----:B------:R-:W-:Y:S01]  /*00f0*/  STG.E desc[UR4][R6.64], R9 ;  /* 0x0000000906007986 */ /* 0x000fe2000c101904 */
[----:B------:R-:W-:Y:S05]  /*0100*/  EXIT ;  /* 0x000000000000794d */ /* 0x000fea0003800000 */
.L_x_0:
[----:B------:R-:W-:-:S00]  /*0110*/  BRA `(.L_x_0) ;  /* 0xfffffffc00fc7947 */ /* 0x000fc0000383ffff */
[----:B------:R-:W-:-:S00]  /*0120*/  NOP ;  /* 0x0000000000007918 */ /* 0x000fc00000000000 */
        /* <DEDUP_REMOVED lines=13> */
.L_x_13:


//--------------------- .text._Z6addColPiS_S_ii   --------------------------
	.section	.text._Z6addColPiS_S_ii,"ax",@progbits
	.align	128
        .global         _Z6addColPiS_S_ii
        .type           _Z6addColPiS_S_ii,@function
        .size           _Z6addColPiS_S_ii,(.L_x_14 - _Z6addColPiS_S_ii)
        .other          _Z6addColPiS_S_ii,@"STO_CUDA_ENTRY STV_DEFAULT"
_Z6addColPiS_S_ii:
.text._Z6addColPiS_S_ii:
[----:B------:R-:W-:Y:S08]  /*0000*/  LDC R1, c[0x0][0x37c] ;  /* 0x0000df00ff017b82 */ /* 0x000ff00000000800 */
[----:B------:R-:W0:Y:S02]  /*0010*/  LDC R2, c[0x0][0x398] ;  /* 0x0000e600ff027b82 */ /* 0x000e240000000800 */
[----:B0-----:R-:W-:-:S13]  /*0020*/  ISETP.GE.AND P0, PT, R2, 0x1, PT ;  /* 0x000000010200780c */ /* 0x001fda0003f06270 */
[----:B------:R-:W-:Y:S05]  /*0030*/  @!P0 EXIT ;  /* 0x000000000000894d */ /* 0x000fea0003800000 */
[----:B------:R-:W0:Y:S01]  /*0040*/  S2R R3, SR_TID.X ;  /* 0x0000000000037919 */ /* 0x000e220000002100 */
[C---:B------:R-:W-:Y:S01]  /*0050*/  ISETP.GE.U32.AND P1, PT, R2.reuse, 0x10, PT ;  /* 0x000000100200780c */ /* 0x040fe20003f26070 */
[----:B------:R-:W1:Y:S01]  /*0060*/  LDCU.64 UR4, c[0x0][0x358] ;  /* 0x00006b00ff0477ac */ /* 0x000e620008000a00 */
[----:B------:R-:W-:Y:S01]  /*0070*/  LOP3.LUT R7, R2, 0xf, RZ, 0xc0, !PT ;  /* 0x0000000f02077812 */ /* 0x000fe200078ec0ff */
[----:B------:R-:W-:-:S03]  /*0080*/  HFMA2 R0, -RZ, RZ, 0, 0 ;  /* 0x00000000ff007431 */ /* 0x000fc600000001ff */
[----:B------:R-:W-:-:S07]  /*0090*/  ISETP.NE.AND P0, PT, R7, RZ, PT ;  /* 0x000000ff0700720c */ /* 0x000fce0003f05270 */
[----:B------:R-:W-:Y:S06]  /*00a0*/  @!P1 BRA `(.L_x_1) ;  /* 0x0000000400ec9947 */ /* 0x000fec0003800000 */
[----:B------:R-:W-:Y:S02]  /*00b0*/  LOP3.LUT R0, R2, 0x7ffffff0, RZ, 0xc0, !PT ;  /* 0x7ffffff002007812 */ /* 0x000fe400078ec0ff */
[----:B0-----:R-:W-:Y:S02]  /*00c0*/  MOV R4, R3 ;  /* 0x0000000300047202 */ /* 0x001fe40000000f00 */
[----:B------:R-:W-:-:S07]  /*00d0*/  IADD3 R6, PT, PT, -R0, RZ, RZ ;  /* 0x000000ff00067210 */ /* 0x000fce0007ffe1ff */
.L_x_2:
[----:B------:R-:W0:Y:S08]  /*00e0*/  LDC.64 R12, c[0x0][0x380] ;  /* 0x0000e000ff0c7b82 */ /* 0x000e300000000a00 */
[----:B------:R-:W2:Y:S08]  /*00f0*/  LDC.64 R10, c[0x0][0x388] ;  /* 0x0000e200ff0a7b82 */ /* 0x000eb00000000a00 */
[----:B---3--:R-:W3:Y:S01]  /*0100*/  LDC.64 R8, c[0x0][0x390] ;  /* 0x0000e400ff087b82 */ /* 0x008ee20000000a00 */
[----:B0-----:R-:W-:-:S07]  /*0110*/  IMAD.WIDE R12, R4, 0x4, R12 ;  /* 0x00000004040c7825 */ /* 0x001fce00078e020c */
[----:B------:R-:W0:Y:S01]  /*0120*/  LDC R5, c[0x0][0x39c] ;  /* 0x0000e700ff057b82 */ /* 0x000e220000000800 */
[----:B-1----:R-:W4:Y:S01]  /*0130*/  LDG.E R14, desc[UR4][R12.64] ;  /* 0x000000040c0e7981 */ /* 0x002f22000c1e1900 */
[----:B--2---:R-:W-:-:S05]  /*0140*/  IMAD.WIDE R10, R4, 0x4, R10 ;  /* 0x00000004040a7825 */ /* 0x004fca00078e020a */
[----:B------:R-:W4:Y:S01]  /*0150*/  LDG.E R15, desc[UR4][R10.64] ;  /* 0x000000040a0f7981 */ /* 0x000f22000c1e1900 */
[----:B---3--:R-:W-:-:S04]  /*0160*/  IMAD.WIDE R8, R4, 0x4, R8 ;  /* 0x0000000404087825 */ /* 0x008fc800078e0208 */
[----:B0-----:R-:W-:Y:S01]  /*0170*/  IMAD.WIDE R16, R5, 0x4, R12 ;  /* 0x0000000405107825 */ /* 0x001fe200078e020c */
[----:B----4-:R-:W-:-:S03]  /*0180*/  IADD3 R23, PT, PT, R14, R15, RZ ;  /* 0x0000000f0e177210 */ /* 0x010fc60007ffe0ff */
[C---:B------:R-:W-:Y:S02]  /*0190*/  IMAD.WIDE R14, R5.reuse, 0x4, R10 ;  /* 0x00000004050e7825 */ /* 0x040fe400078e020a */
[----:B------:R0:W-:Y:S04]  /*01a0*/  STG.E desc[UR4][R8.64], R23 ;  /* 0x0000001708007986 */ /* 0x0001e8000c101904 */
[----:B------:R-:W2:Y:S04]  /*01b0*/  LDG.E R18, desc[UR4][R16.64] ;  /* 0x0000000410127981 */ /* 0x000ea8000c1e1900 */
[----:B------:R-:W2:Y:S01]  /*01c0*/  LDG.E R19, desc[UR4][R14.64] ;  /* 0x000000040e137981 */ /* 0x000ea2000c1e1900 */
[----:B------:R-:W-:-:S04]  /*01d0*/  IMAD.WIDE R12, R5, 0x4, R8 ;  /* 0x00000004050c7825 */ /* 0x000fc800078e0208 */
[----:B------:R-:W-:Y:S01]  /*01e0*/  IMAD.WIDE R10, R5, 0x4, R16 ;  /* 0x00000004050a7825 */ /* 0x000fe200078e0210 */
[----:B--2---:R-:W-:-:S03]  /*01f0*/  IADD3 R25, PT, PT, R18, R19, RZ ;  /* 0x0000001312197210 */ /* 0x004fc60007ffe0ff */
[C---:B------:R-:W-:Y:S02]  /*0200*/  IMAD.WIDE R18, R5.reuse, 0x4, R14 ;  /* 0x0000000405127825 */ /* 0x040fe400078e020e */
[----:B------:R1:W-:Y:S04]  /*0210*/  STG.E desc[UR4][R12.64], R25 ;  /* 0x000000190c007986 */ /* 0x0003e8000c101904 */
[----:B------:R-:W2:Y:S04]  /*0220*/  LDG.E R22, desc[UR4][R10.64] ;  /* 0x000000040a167981 */ /* 0x000ea8000c1e1900 */
[----:B------:R-:W2:Y:S01]  /*0230*/  LDG.E R27, desc[UR4][R18.64] ;  /* 0x00000004121b7981 */ /* 0x000ea2000c1e1900 */
[----:B------:R-:W-:-:S04]  /*0240*/  IMAD.WIDE R20, R5, 0x4, R12 ;  /* 0x0000000405147825 */ /* 0x000fc800078e020c */
[----:B------:R-:W-:-:S04]  /*0250*/  IMAD.WIDE R16, R5, 0x4, R10 ;  /* 0x0000000405107825 */ /* 0x000fc800078e020a */
[----:B0-----:R-:W-:Y:S01]  /*0260*/  IMAD.WIDE R8, R5, 0x4, R18 ;  /* 0x0000000405087825 */ /* 0x001fe200078e0212 */
[----:B--2---:R-:W-:-:S05]  /*0270*/  IADD3 R27, PT, PT, R22, R27, RZ ;  /* 0x0000001b161b7210 */ /* 0x004fca0007ffe0ff */
[----:B------:R0:W-:Y:S04]  /*0280*/  STG.E desc[UR4][R20.64], R27 ;  /* 0x0000001b14007986 */ /* 0x0001e8000c101904 */
[----:B------:R-:W2:Y:S04]  /*0290*/  LDG.E R22, desc[UR4][R16.64] ;  /* 0x0000000410167981 */ /* 0x000ea8000c1e1900 */
[----:B------:R-:W2:Y:S01]  /*02a0*/  LDG.E R23, desc[UR4][R8.64] ;  /* 0x0000000408177981 */ /* 0x000ea2000c1e1900 */
[----:B------:R-:W-:-:S04]  /*02b0*/  IMAD.WIDE R14, R5, 0x4, R20 ;  /* 0x00000004050e7825 */ /* 0x000fc800078e0214 */
[----:B------:R-:W-:-:S04]  /*02c0*/  IMAD.WIDE R10, R5, 0x4, R16 ;  /* 0x00000004050a7825 */ /* 0x000fc800078e0210 */
[----:B-1----:R-:W-:Y:S01]  /*02d0*/  IMAD.WIDE R12, R5, 0x4, R8 ;  /* 0x00000004050c7825 */ /* 0x002fe200078e0208 */
[----:B--2---:R-:W-:-:S05]  /*02e0*/  IADD3 R23, PT, PT, R22, R23, RZ ;  /* 0x0000001716177210 */ /* 0x004fca0007ffe0ff */
[----:B------:R1:W-:Y:S04]  /*02f0*/  STG.E desc[UR4][R14.64], R23 ;  /* 0x000000170e007986 */ /* 0x0003e8000c101904 */
[----:B------:R-:W2:Y:S04]  /*0300*/  LDG.E R22, desc[UR4][R10.64] ;  /* 0x000000040a167981 */ /* 0x000ea8000c1e1900 */
[----:B------:R-:W2:Y:S01]  /*0310*/  LDG.E R25, desc[UR4][R12.64] ;  /* 0x000000040c197981 */ /* 0x000ea2000c1e1900 */
[----:B------:R-:W-:-:S04]  /*0320*/  IMAD.WIDE R18, R5, 0x4, R14 ;  /* 0x0000000405127825 */ /* 0x000fc800078e020e */
[----:B------:R-:W-:-:S04]  /*0330*/  IMAD.WIDE R16, R5, 0x4, R10 ;  /* 0x0000000405107825 */ /* 0x000fc800078e020a */
[----:B------:R-:W-:Y:S01]  /*0340*/  IMAD.WIDE R8, R5, 0x4, R12 ;  /* 0x0000000405087825 */ /* 0x000fe200078e020c */
[----:B--2---:R-:W-:-:S05]  /*0350*/  IADD3 R25, PT, PT, R22, R25, RZ ;  /* 0x0000001916197210 */ /* 0x004fca0007ffe0ff */
[----:B------:R2:W-:Y:S04]  /*0360*/  STG.E desc[UR4][R18.64], R25 ;  /* 0x0000001912007986 */ /* 0x0005e8000c101904 */
[----:B------:R-:W3:Y:S04]  /*0370*/  LDG.E R22, desc[UR4][R16.64] ;  /* 0x0000000410167981 */ /* 0x000ee8000c1e1900 */
[----:B0-----:R-:W3:Y:S01]  /*0380*/  LDG.E R27, desc[UR4][R8.64] ;  /* 0x00000004081b7981 */ /* 0x001ee2000c1e1900 */
[----:B------:R-:W-:-:S04]  /*0390*/  IMAD.WIDE R20, R5, 0x4, R18 ;  /* 0x0000000405147825 */ /* 0x000fc800078e0212 */
[----:B------:R-:W-:-:S04]  /*03a0*/  IMAD.WIDE R10, R5, 0x4, R16 ;  /* 0x00000004050a7825 */ /* 0x000fc800078e0210 */
[----:B------:R-:W-:Y:S01]  /*03b0*/  IMAD.WIDE R12, R5, 0x4, R8 ;  /* 0x00000004050c7825 */ /* 0x000fe200078e0208 */
[----:B---3--:R-:W-:-:S05]  /*03c0*/  IADD3 R27, PT, PT, R22, R27, RZ ;  /* 0x0000001b161b7210 */ /* 0x008fca0007ffe0ff */
[----:B------:R0:W-:Y:S04]  /*03d0*/  STG.E desc[UR4][R20.64], R27 ;  /* 0x0000001b14007986 */ /* 0x0001e8000c101904 */
[----:B------:R-:W3:Y:S04]  /*03e0*/  LDG.E R22, desc[UR4][R10.64] ;  /* 0x000000040a167981 */ /* 0x000ee8000c1e1900 */
[----:B-1----:R-:W3:Y:S01]  /*03f0*/  LDG.E R23, desc[UR4][R12.64] ;  /* 0x000000040c177981 */ /* 0x002ee2000c1e1900 */
[----:B------:R-:W-:-:S04]  /*0400*/  IMAD.WIDE R14, R5, 0x4, R20 ;  /* 0x00000004050e7825 */ /* 0x000fc800078e0214 */
[----:B------:R-:W-:-:S04]  /*0410*/  IMAD.WIDE R16, R5, 0x4, R10 ;  /* 0x0000000405107825 */ /* 0x000fc800078e020a */
[----:B------:R-:W-:Y:S01]  /*0420*/  IMAD.WIDE R8, R5, 0x4, R12 ;  /* 0x0000000405087825 */ /* 0x000fe200078e020c */
[----:B---3--:R-:W-:-:S05]  /*0430*/  IADD3 R23, PT, PT, R22, R23, RZ ;  /* 0x0000001716177210 */ /* 0x008fca0007ffe0ff */
[----:B------:R1:W-:Y:S04]  /*0440*/  STG.E desc[UR4][R14.64], R23 ;  /* 0x000000170e007986 */ /* 0x0003e8000c101904 */
[----:B------:R-:W3:Y:S04]  /*0450*/  LDG.E R22, desc[UR4][R16.64] ;  /* 0x0000000410167981 */ /* 0x000ee8000c1e1900 */
[----:B--2---:R-:W3:Y:S01]  /*0460*/  LDG.E R25, desc[UR4][R8.64] ;  /* 0x0000000408197981 */ /* 0x004ee2000c1e1900 */
[----:B------:R-:W-:-:S04]  /*0470*/  IMAD.WIDE R18, R5, 0x4, R14 ;  /* 0x0000000405127825 */ /* 0x000fc800078e020e */
[----:B------:R-:W-:-:S04]  /*0480*/  IMAD.WIDE R10, R5, 0x4, R16 ;  /* 0x00000004050a7825 */ /* 0x000fc800078e0210 */
[----:B------:R-:W-:Y:S01]  /*0490*/  IMAD.WIDE R12, R5, 0x4, R8 ;  /* 0x00000004050c7825 */ /* 0x000fe200078e0208 */
[----:B---3--:R-:W-:-:S05]  /*04a0*/  IADD3 R25, PT, PT, R22, R25, RZ ;  /* 0x0000001916197210 */ /* 0x008fca0007ffe0ff */
[----:B------:R2:W-:Y:S04]  /*04b0*/  STG.E desc[UR4][R18.64], R25 ;  /* 0x0000001912007986 */ /* 0x0005e8000c101904 */
[----:B------:R-:W3:Y:S04]  /*04c0*/  LDG.E R22, desc[UR4][R10.64] ;  /* 0x000000040a167981 */ /* 0x000ee8000c1e1900 */
[----:B0-----:R-:W3:Y:S01]  /*04d0*/  LDG.E R27, desc[UR4][R12.64] ;  /* 0x000000040c1b7981 */ /* 0x001ee2000c1e1900 */
[----:B------:R-:W-:-:S04]  /*04e0*/  IMAD.WIDE R20, R5, 0x4, R18 ;  /* 0x0000000405147825 */ /* 0x000fc800078e0212 */
[----:B-1----:R-:W-:-:S04]  /*04f0*/  IMAD.WIDE R14, R5, 0x4, R10 ;  /* 0x00000004050e7825 */ /* 0x002fc800078e020a */
[----:B------:R-:W-:Y:S01]  /*0500*/  IMAD.WIDE R8, R5, 0x4, R12 ;  /* 0x0000000405087825 */ /* 0x000fe200078e020c */
[----:B---3--:R-:W-:-:S05]  /*0510*/  IADD3 R27, PT, PT, R22, R27, RZ ;  /* 0x0000001b161b7210 */ /* 0x008fca0007ffe0ff */
[----:B------:R0:W-:Y:S04]  /*0520*/  STG.E desc[UR4][R20.64], R27 ;  /* 0x0000001b14007986 */ /* 0x0001e8000c101904 */
[----:B------:R-:W3:Y:S04]  /*0530*/  LDG.E R22, desc[UR4][R14.64] ;  /* 0x000000040e167981 */ /* 0x000ee8000c1e1900 */
[----:B------:R-:W3:Y:S01]  /*0540*/  LDG.E R23, desc[UR4][R8.64] ;  /* 0x0000000408177981 */ /* 0x000ee2000c1e1900 */
        /* <DEDUP_REMOVED lines=40> */
[----:B------:R-:W2:Y:S04]  /*07d0*/  LDG.E R14, desc[UR4][R14.64] ;  /* 0x000000040e0e7981 */ /* 0x000ea8000c1e1900 */
[----:B------:R-:W2:Y:S01]  /*07e0*/  LDG.E R9, desc[UR4][R8.64] ;  /* 0x0000000408097981 */ /* 0x000ea2000c1e1900 */
[----:B------:R-:W-:-:S04]  /*07f0*/  IADD3 R6, PT, PT, R6, 0x10, RZ ;  /* 0x0000001006067810 */ /* 0x000fc80007ffe0ff */
[----:B------:R-:W-:Y:S01]  /*0800*/  ISETP.NE.AND P1, PT, R6, RZ, PT ;  /* 0x000000ff0600720c */ /* 0x000fe20003f25270 */
[C---:B-1----:R-:W-:Y:S01]  /*0810*/  IMAD.WIDE R16, R5.reuse, 0x4, R20 ;  /* 0x0000000405107825 */ /* 0x042fe200078e0214 */
[----:B------:R-:W-:Y:S02]  /*0820*/  LEA R4, R5, R4, 0x4 ;  /* 0x0000000405047211 */ /* 0x000fe400078e20ff */
[----:B--2---:R-:W-:-:S05]  /*0830*/  IADD3 R19, PT, PT, R14, R9, RZ ;  /* 0x000000090e137210 */ /* 0x004fca0007ffe0ff */
[----:B------:R3:W-:Y:S04]  /*0840*/  STG.E desc[UR4][R16.64], R19 ;  /* 0x0000001310007986 */ /* 0x0007e8000c101904 */
[----:B------:R-:W-:Y:S05]  /*0850*/  @P1 BRA `(.L_x_2) ;  /* 0xfffffff800201947 */ /* 0x000fea000383ffff */
.L_x_1:
[----:B-1----:R-:W-:Y:S05]  /*0860*/  @!P0 EXIT ;  /* 0x000000000000894d */ /* 0x002fea0003800000 */
[----:B------:R-:W-:Y:S02]  /*0870*/  ISETP.GE.U32.AND P0, PT, R7, 0x8, PT ;  /* 0x000000080700780c */ /* 0x000fe40003f06070 */
[----:B------:R-:W-:-:S04]  /*0880*/  LOP3.LUT R5, R2, 0x7, RZ, 0xc0, !PT ;  /* 0x0000000702057812 */ /* 0x000fc800078ec0ff */
[----:B------:R-:W-:-:S07]  /*0890*/  ISETP.NE.AND P1, PT, R5, RZ, PT ;  /* 0x000000ff0500720c */ /* 0x000fce0003f25270 */
[----:B------:R-:W-:Y:S06]  /*08a0*/  @!P0 BRA `(.L_x_3) ;  /* 0x0000000000f88947 */ /* 0x000fec0003800000 */
[----:B------:R-:W0:Y:S08]  /*08b0*/  LDC R4, c[0x0][0x39c] ;  /* 0x0000e700ff047b82 */ /* 0x000e300000000800 */
[----:B------:R-:W1:Y:S08]  /*08c0*/  LDC.64 R10, c[0x0][0x380] ;  /* 0x0000e000ff0a7b82 */ /* 0x000e700000000a00 */
[----:B------:R-:W2:Y:S01]  /*08d0*/  LDC.64 R12, c[0x0][0x388] ;  /* 0x0000e200ff0c7b82 */ /* 0x000ea20000000a00 */
[----:B0-----:R-:W-:-:S07]  /*08e0*/  IMAD R9, R0, R4, R3 ;  /* 0x0000000400097224 */ /* 0x001fce00078e0203 */
[----:B------:R-:W0:Y:S01]  /*08f0*/  LDC.64 R6, c[0x0][0x390] ;  /* 0x0000e400ff067b82 */ /* 0x000e220000000a00 */
[----:B-1----:R-:W-:-:S05]  /*0900*/  IMAD.WIDE R10, R9, 0x4, R10 ;  /* 0x00000004090a7825 */ /* 0x002fca00078e020a */
[----:B------:R-:W4:Y:S01]  /*0910*/  LDG.E R8, desc[UR4][R10.64] ;  /* 0x000000040a087981 */ /* 0x000f22000c1e1900 */
        /* <DEDUP_REMOVED lines=49> */
[----:B------:R-:W2:Y:S04]  /*0c30*/  LDG.E R8, desc[UR4][R8.64] ;  /* 0x0000000408087981 */ /* 0x000ea8000c1e1900 */
[----:B------:R-:W2:Y:S01]  /*0c40*/  LDG.E R15, desc[UR4][R14.64] ;  /* 0x000000040e0f7981 */ /* 0x000ea2000c1e1900 */
[----:B------:R-:W-:Y:S01]  /*0c50*/  IMAD.WIDE R16, R4, 0x4, R6 ;  /* 0x0000000404107825 */ /* 0x000fe200078e0206 */
[----:B------:R-:W-:-:S02]  /*0c60*/  IADD3 R0, PT, PT, R0, 0x8, RZ ;  /* 0x0000000800007810 */ /* 0x000fc40007ffe0ff */
[----:B--2---:R-:W-:-:S05]  /*0c70*/  IADD3 R11, PT, PT, R8, R15, RZ ;  /* 0x0000000f080b7210 */ /* 0x004fca0007ffe0ff */
[----:B------:R1:W-:Y:S02]  /*0c80*/  STG.E desc[UR4][R16.64], R11 ;  /* 0x0000000b10007986 */ /* 0x0003e4000c101904 */
.L_x_3:
[----:B------:R-:W-:Y:S05]  /*0c90*/  @!P1 EXIT ;  /* 0x000000000000994d */ /* 0x000fea0003800000 */
[----:B------:R-:W-:Y:S02]  /*0ca0*/  ISETP.GE.U32.AND P0, PT, R5, 0x4, PT ;  /* 0x000000040500780c */ /* 0x000fe40003f06070 */
[----:B------:R-:W-:-:S04]  /*0cb0*/  LOP3.LUT R2, R2, 0x3, RZ, 0xc0, !PT ;  /* 0x0000000302027812 */ /* 0x000fc800078ec0ff */
[----:B------:R-:W-:-:S07]  /*0cc0*/  ISETP.NE.AND P1, PT, R2, RZ, PT ;  /* 0x000000ff0200720c */ /* 0x000fce0003f25270 */
[----:B------:R-:W-:Y:S06]  /*0cd0*/  @!P0 BRA `(.L_x_4) ;  /* 0x0000000000888947 */ /* 0x000fec0003800000 */
[----:B------:R-:W0:Y:S08]  /*0ce0*/  LDC R4, c[0x0][0x39c] ;  /* 0x0000e700ff047b82 */ /* 0x000e300000000800 */
[----:B-1----:R-:W1:Y:S08]  /*0cf0*/  LDC.64 R6, c[0x0][0x380] ;  /* 0x0000e000ff067b82 */ /* 0x002e700000000a00 */
[----:B------:R-:W2:Y:S01]  /*0d00*/  LDC.64 R8, c[0x0][0x388] ;  /* 0x0000e200ff087b82 */ /* 0x000ea20000000a00 */
[----:B0-----:R-:W-:-:S07]  /*0d10*/  IMAD R13, R0, R4, R3 ;  /* 0x00000004000d7224 */ /* 0x001fce00078e0203 */
[----:B------:R-:W0:Y:S01]  /*0d20*/  LDC.64 R10, c[0x0][0x390] ;  /* 0x0000e400ff0a7b82 */ /* 0x000e220000000a00 */
[----:B-1----:R-:W-:-:S05]  /*0d30*/  IMAD.WIDE R6, R13, 0x4, R6 ;  /* 0x000000040d067825 */ /* 0x002fca00078e0206 */
[----:B------:R-:W4:Y:S01]  /*0d40*/  LDG.E R5, desc[UR4][R6.64] ;  /* 0x0000000406057981 */ /* 0x000f22000c1e1900 */
[----:B--2---:R-:W-:-:S05]  /*0d50*/  IMAD.WIDE R8, R13, 0x4, R8 ;  /* 0x000000040d087825 */ /* 0x004fca00078e0208 */
[----:B------:R-:W4:Y:S01]  /*0d60*/  LDG.E R12, desc[UR4][R8.64] ;  /* 0x00000004080c7981 */ /* 0x000f22000c1e1900 */
[----:B------:R-:W-:-:S04]  /*0d70*/  IMAD.WIDE R14, R4, 0x4, R8 ;  /* 0x00000004040e7825 */ /* 0x000fc800078e0208 */
[----:B0-----:R-:W-:Y:S01]  /*0d80*/  IMAD.WIDE R10, R13, 0x4, R10 ;  /* 0x000000040d0a7825 */ /* 0x001fe200078e020a */
[----:B----4-:R-:W-:-:S03]  /*0d90*/  IADD3 R5, PT, PT, R5, R12, RZ ;  /* 0x0000000c05057210 */ /* 0x010fc60007ffe0ff */
[C---:B------:R-:W-:Y:S02]  /*0da0*/  IMAD.WIDE R12, R4.reuse, 0x4, R6 ;  /* 0x00000004040c7825 */ /* 0x040fe400078e0206 */
[----:B------:R0:W-:Y:S04]  /*0db0*/  STG.E desc[UR4][R10.64], R5 ;  /* 0x000000050a007986 */ /* 0x0001e8000c101904 */
[----:B------:R-:W2:Y:S04]  /*0dc0*/  LDG.E R18, desc[UR4][R12.64] ;  /* 0x000000040c127981 */ /* 0x000ea8000c1e1900 */
[----:B---3--:R-:W2:Y:S01]  /*0dd0*/  LDG.E R19, desc[UR4][R14.64] ;  /* 0x000000040e137981 */ /* 0x008ea2000c1e1900 */
[----:B------:R-:W-:-:S04]  /*0de0*/  IMAD.WIDE R16, R4, 0x4, R10 ;  /* 0x0000000404107825 */ /* 0x000fc800078e020a */
[----:B------:R-:W-:-:S04]  /*0df0*/  IMAD.WIDE R6, R4, 0x4, R12 ;  /* 0x0000000404067825 */ /* 0x000fc800078e020c */
[----:B------:R-:W-:Y:S01]  /*0e00*/  IMAD.WIDE R8, R4, 0x4, R14 ;  /* 0x0000000404087825 */ /* 0x000fe200078e020e */
[----:B--2---:R-:W-:-:S05]  /*0e10*/  IADD3 R21, PT, PT, R18, R19, RZ ;  /* 0x0000001312157210 */ /* 0x004fca0007ffe0ff */
[----:B------:R2:W-:Y:S04]  /*0e20*/  STG.E desc[UR4][R16.64], R21 ;  /* 0x0000001510007986 */ /* 0x0005e8000c101904 */
[----:B------:R-:W3:Y:S04]  /*0e30*/  LDG.E R20, desc[UR4][R6.64] ;  /* 0x0000000406147981 */ /* 0x000ee8000c1e1900 */
[----:B------:R-:W3:Y:S01]  /*0e40*/  LDG.E R23, desc[UR4][R8.64] ;  /* 0x0000000408177981 */ /* 0x000ee2000c1e1900 */
[----:B------:R-:W-:-:S04]  /*0e50*/  IMAD.WIDE R18, R4, 0x4, R16 ;  /* 0x0000000404127825 */ /* 0x000fc800078e0210 */
[----:B0-----:R-:W-:-:S04]  /*0e60*/  IMAD.WIDE R10, R4, 0x4, R6 ;  /* 0x00000004040a7825 */ /* 0x001fc800078e0206 */
[----:B------:R-:W-:Y:S01]  /*0e70*/  IMAD.WIDE R12, R4, 0x4, R8 ;  /* 0x00000004040c7825 */ /* 0x000fe200078e0208 */
[----:B---3--:R-:W-:-:S05]  /*0e80*/  IADD3 R23, PT, PT, R20, R23, RZ ;  /* 0x0000001714177210 */ /* 0x008fca0007ffe0ff */
[----:B------:R2:W-:Y:S04]  /*0e90*/  STG.E desc[UR4][R18.64], R23 ;  /* 0x0000001712007986 */ /* 0x0005e8000c101904 */
[----:B------:R-:W3:Y:S04]  /*0ea0*/  LDG.E R10, desc[UR4][R10.64] ;  /* 0x000000040a0a7981 */ /* 0x000ee8000c1e1900 */
[----:B------:R-:W3:Y:S01]  /*0eb0*/  LDG.E R13, desc[UR4][R12.64] ;  /* 0x000000040c0d7981 */ /* 0x000ee2000c1e1900 */
[----:B------:R-:W-:Y:S01]  /*0ec0*/  IMAD.WIDE R4, R4, 0x4, R18 ;  /* 0x0000000404047825 */ /* 0x000fe200078e0212 */
[----:B------:R-:W-:-:S02]  /*0ed0*/  IADD3 R0, PT, PT, R0, 0x4, RZ ;  /* 0x0000000400007810 */ /* 0x000fc40007ffe0ff */
[----:B---3--:R-:W-:-:S05]  /*0ee0*/  IADD3 R15, PT, PT, R10, R13, RZ ;  /* 0x0000000d0a0f7210 */ /* 0x008fca0007ffe0ff */
[----:B------:R2:W-:Y:S02]  /*0ef0*/  STG.E desc[UR4][R4.64], R15 ;  /* 0x0000000f04007986 */ /* 0x0005e4000c101904 */
.L_x_4:
[----:B------:R-:W-:Y:S05]  /*0f00*/  @!P1 EXIT ;  /* 0x000000000000994d */ /* 0x000fea0003800000 */
[----:B------:R-:W4:Y:S01]  /*0f10*/  LDC.64 R12, c[0x0][0x390] ;  /* 0x0000e400ff0c7b82 */ /* 0x000f220000000a00 */
[----:B------:R-:W0:Y:S07]  /*0f20*/  LDCU UR6, c[0x0][0x39c] ;  /* 0x00007380ff0677ac */ /* 0x000e2e0008000800 */
[----:B------:R-:W3:Y:S08]  /*0f30*/  LDC.64 R8, c[0x0][0x380] ;  /* 0x0000e000ff087b82 */ /* 0x000ef00000000a00 */
[----:B-1----:R-:W1:Y:S01]  /*0f40*/  LDC.64 R10, c[0x0][0x388] ;  /* 0x0000e200ff0a7b82 */ /* 0x002e620000000a00 */
[----:B0-2---:R-:W-:Y:S01]  /*0f50*/  IMAD R15, R0, UR6, R3 ;  /* 0x00000006000f7c24 */ /* 0x005fe2000f8e0203 */
[----:B------:R-:W-:-:S07]  /*0f60*/  IADD3 R0, PT, PT, -R2, RZ, RZ ;  /* 0x000000ff02007210 */ /* 0x000fce0007ffe1ff */
.L_x_5:
[----:B---3--:R-:W-:-:S04]  /*0f70*/  IMAD.WIDE R2, R15, 0x4, R8 ;  /* 0x000000040f027825 */ /* 0x008fc800078e0208 */
[C---:B-1----:R-:W-:Y:S02]  /*0f80*/  IMAD.WIDE R4, R15.reuse, 0x4, R10 ;  /* 0x000000040f047825 */ /* 0x042fe400078e020a */
[----:B------:R-:W2:Y:S04]  /*0f90*/  LDG.E R2, desc[UR4][R2.64] ;  /* 0x0000000402027981 */ /* 0x000ea8000c1e1900 */
[----:B------:R-:W2:Y:S01]  /*0fa0*/  LDG.E R5, desc[UR4][R4.64] ;  /* 0x0000000404057981 */ /* 0x000ea2000c1e1900 */
[----:B------:R-:W-:Y:S01]  /*0fb0*/  IADD3 R0, PT, PT, R0, 0x1, RZ ;  /* 0x0000000100007810 */ /* 0x000fe20007ffe0ff */
[C---:B0---4-:R-:W-:Y:S01]  /*0fc0*/  IMAD.WIDE R6, R15.reuse, 0x4, R12 ;  /* 0x000000040f067825 */ /* 0x051fe200078e020c */
[----:B------:R-:W-:Y:S02]  /*0fd0*/  IADD3 R15, PT, PT, R15, UR6, RZ ;  /* 0x000000060f0f7c10 */ /* 0x000fe4000fffe0ff */
[----:B------:R-:W-:-:S02]  /*0fe0*/  ISETP.NE.AND P0, PT, R0, RZ, PT ;  /* 0x000000ff0000720c */ /* 0x000fc40003f05270 */
[----:B--2---:R-:W-:-:S05]  /*0ff0*/  IADD3 R17, PT, PT, R2, R5, RZ ;  /* 0x0000000502117210 */ /* 0x004fca0007ffe0ff */
[----:B------:R0:W-:Y:S06]  /*1000*/  STG.E desc[UR4][R6.64], R17 ;  /* 0x0000001106007986 */ /* 0x0001ec000c101904 */
[----:B------:R-:W-:Y:S05]  /*1010*/  @P0 BRA `(.L_x_5) ;  /* 0xfffffffc00d40947 */ /* 0x000fea000383ffff */
[----:B------:R-:W-:Y:S05]  /*1020*/  EXIT ;  /* 0x000000000000794d */ /* 0x000fea0003800000 */
.L_x_6:
        /* <DEDUP_REMOVED lines=13> */
.L_x_14:


//--------------------- .text._Z6addRowPiS_S_ii   --------------------------
	.section	.text._Z6addRowPiS_S_ii,"ax",@progbits
	.align	128
        .global         _Z6addRowPiS_S_ii
        .type           _Z6addRowPiS_S_ii,@function
        .size           _Z6addRowPiS_S_ii,(.L_x_15 - _Z6addRowPiS_S_ii)
        .other          _Z6addRowPiS_S_ii,@"STO_CUDA_ENTRY STV_DEFAULT"
_Z6addRowPiS_S_ii:
.text._Z6addRowPiS_S_ii:
        /* <DEDUP_REMOVED lines=8> */
[----:B------:R-:W-:-:S03]  /*0080*/  IMAD.MOV.U32 R3, RZ, RZ, RZ ;  /* 0x000000ffff037224 */ /* 0x000fc600078e00ff */
[----:B------:R-:W-:Y:S01]  /*0090*/  ISETP.NE.AND P0, PT, R14, RZ, PT ;  /* 0x000000ff0e00720c */ /* 0x000fe20003f05270 */
[----:B0-----:R-:W-:-:S06]  /*00a0*/  IMAD R0, R5, R2, RZ ;  /* 0x0000000205007224 */ /* 0x001fcc00078e02ff */
[----:B-1----:R-:W-:Y:S06]  /*00b0*/  @!P1 BRA `(.L_x_7) ;  /* 0x0000000400689947 */ /* 0x002fec0003800000 */
[----:B------:R-:W0:Y:S01]  /*00c0*/  LDCU.128 UR8, c[0x0][0x380] ;  /* 0x00007000ff0877ac */ /* 0x000e220008000c00 */
[----:B------:R-:W-:Y:S01]  /*00d0*/  IMAD.MOV.U32 R4, RZ, RZ, 0x20 ;  /* 0x00000020ff047424 */ /* 0x000fe200078e00ff */
[----:B------:R-:W-:Y:S01]  /*00e0*/  LOP3.LUT R3, R2, 0x7ffffff0, RZ, 0xc0, !PT ;  /* 0x7ffffff002037812 */ /* 0x000fe200078ec0ff */
[----:B------:R-:W-:Y:S01]  /*00f0*/  IMAD.MOV.U32 R5, RZ, RZ, 0x0 ;  /* 0x00000000ff057424 */ /* 0x000fe200078e00ff */
[----:B------:R-:W1:Y:S02]  /*0100*/  LDCU.64 UR6, c[0x0][0x390] ;  /* 0x00007200ff0677ac */ /* 0x000e640008000a00 */
[----:B------:R-:W-:Y:S01]  /*0110*/  IADD3 R10, PT, PT, -R3, RZ, RZ ;  /* 0x000000ff030a7210 */ /* 0x000fe20007ffe1ff */
[----:B------:R-:W-:-:S03]  /*0120*/  IMAD.WIDE.U32 R4, R0, 0x4, R4 ;  /* 0x0000000400047825 */ /* 0x000fc600078e0004 */
[C---:B0-----:R-:W-:Y:S02]  /*0130*/  IADD3 R11, P2, PT, R4.reuse, UR10, RZ ;  /* 0x0000000a040b7c10 */ /* 0x041fe4000ff5e0ff */
[C---:B------:R-:W-:Y:S02]  /*0140*/  IADD3 R6, P3, PT, R4.reuse, UR8, RZ ;  /* 0x0000000804067c10 */ /* 0x040fe4000ff7e0ff */
[----:B-1----:R-:W-:Y:S02]  /*0150*/  IADD3 R13, P1, PT, R4, UR6, RZ ;  /* 0x00000006040d7c10 */ /* 0x002fe4000ff3e0ff */
[C---:B------:R-:W-:Y:S02]  /*0160*/  IADD3.X R12, PT, PT, R5.reuse, UR11, RZ, P2, !PT ;  /* 0x0000000b050c7c10 */ /* 0x040fe400097fe4ff */
[C---:B------:R-:W-:Y:S02]  /*0170*/  IADD3.X R16, PT, PT, R5.reuse, UR7, RZ, P1, !PT ;  /* 0x0000000705107c10 */ /* 0x040fe40008ffe4ff */
[----:B------:R-:W-:-:S07]  /*0180*/  IADD3.X R7, PT, PT, R5, UR9, RZ, P3, !PT ;  /* 0x0000000905077c10 */ /* 0x000fce0009ffe4ff */
.L_x_8:
[----:B------:R-:W-:Y:S01]  /*0190*/  IMAD.MOV.U32 R4, RZ, RZ, R11 ;  /* 0x000000ffff047224 */ /* 0x000fe200078e000b */
[----:B-1----:R-:W2:Y:S01]  /*01a0*/  LDG.E R8, desc[UR4][R6.64+-0x20] ;  /* 0xffffe00406087981 */ /* 0x002ea2000c1e1900 */
[----:B------:R-:W-:-:S05]  /*01b0*/  IMAD.MOV.U32 R5, RZ, RZ, R12 ;  /* 0x000000ffff057224 */ /* 0x000fca00078e000c */
[----:B------:R-:W2:Y:S02]  /*01c0*/  LDG.E R9, desc[UR4][R4.64+-0x20] ;  /* 0xffffe00404097981 */ /* 0x000ea4000c1e1900 */
[----:B--2---:R-:W-:Y:S01]  /*01d0*/  IMAD.IADD R11, R8, 0x1, R9 ;  /* 0x00000001080b7824 */ /* 0x004fe200078e0209 */
[----:B------:R-:W-:Y:S01]  /*01e0*/  MOV R8, R13 ;  /* 0x0000000d00087202 */ /* 0x000fe20000000f00 */
[----:B------:R-:W-:-:S05]  /*01f0*/  IMAD.MOV.U32 R9, RZ, RZ, R16 ;  /* 0x000000ffff097224 */ /* 0x000fca00078e0010 */
[----:B------:R0:W-:Y:S04]  /*0200*/  STG.E desc[UR4][R8.64+-0x20], R11 ;  /* 0xffffe00b08007986 */ /* 0x0001e8000c101904 */
[----:B------:R-:W2:Y:S04]  /*0210*/  LDG.E R12, desc[UR4][R6.64+-0x1c] ;  /* 0xffffe404060c7981 */ /* 0x000ea8000c1e1900 */
[----:B------:R-:W2:Y:S02]  /*0220*/  LDG.E R13, desc[UR4][R4.64+-0x1c] ;  /* 0xffffe404040d7981 */ /* 0x000ea4000c1e1900 */
[----:B--2---:R-:W-:-:S05]  /*0230*/  IMAD.IADD R13, R12, 0x1, R13 ;  /* 0x000000010c0d7824 */ /* 0x004fca00078e020d */
[----:B------:R1:W-:Y:S04]  /*0240*/  STG.E desc[UR4][R8.64+-0x1c], R13 ;  /* 0xffffe40d08007986 */ /* 0x0003e8000c101904 */
[----:B------:R-:W2:Y:S04]  /*0250*/  LDG.E R12, desc[UR4][R6.64+-0x18] ;  /* 0xffffe804060c7981 */ /* 0x000ea8000c1e1900 */
[----:B------:R-:W2:Y:S02]  /*0260*/  LDG.E R15, desc[UR4][R4.64+-0x18] ;  /* 0xffffe804040f7981 */ /* 0x000ea4000c1e1900 */
[----:B--2---:R-:W-:-:S05]  /*0270*/  IMAD.IADD R15, R12, 0x1, R15 ;  /* 0x000000010c0f7824 */ /* 0x004fca00078e020f */
[----:B------:R2:W-:Y:S04]  /*0280*/  STG.E desc[UR4][R8.64+-0x18], R15 ;  /* 0xffffe80f08007986 */ /* 0x0005e8000c101904 */
[----:B------:R-:W3:Y:S04]  /*0290*/  LDG.E R12, desc[UR4][R6.64+-0x14] ;  /* 0xffffec04060c7981 */ /* 0x000ee8000c1e1900 */
[----:B------:R-:W3:Y:S02]  /*02a0*/  LDG.E R17, desc[UR4][R4.64+-0x14] ;  /* 0xffffec0404117981 */ /* 0x000ee4000c1e1900 */
[----:B---3--:R-:W-:-:S05]  /*02b0*/  IADD3 R17, PT, PT, R12, R17, RZ ;  /* 0x000000110c117210 */ /* 0x008fca0007ffe0ff */
[----:B------:R3:W-:Y:S04]  /*02c0*/  STG.E desc[UR4][R8.64+-0x14], R17 ;  /* 0xffffec1108007986 */ /* 0x0007e8000c101904 */
[----:B0-----:R-:W4:Y:S04]  /*02d0*/  LDG.E R11, desc[UR4][R6.64+-0x10] ;  /* 0xfffff004060b7981 */ /* 0x001f28000c1e1900 */
[----:B------:R-:W4:Y:S02]  /*02e0*/  LDG.E R12, desc[UR4][R4.64+-0x10] ;  /* 0xfffff004040c7981 */ /* 0x000f24000c1e1900 */
[----:B----4-:R-:W-:-:S05]  /*02f0*/  IMAD.IADD R11, R11, 0x1, R12 ;  /* 0x000000010b0b7824 */ /* 0x010fca00078e020c */
[----:B------:R0:W-:Y:S04]  /*0300*/  STG.E desc[UR4][R8.64+-0x10], R11 ;  /* 0xfffff00b08007986 */ /* 0x0001e8000c101904 */
[----:B------:R-:W4:Y:S04]  /*0310*/  LDG.E R12, desc[UR4][R6.64+-0xc] ;  /* 0xfffff404060c7981 */ /* 0x000f28000c1e1900 */
[----:B-1----:R-:W4:Y:S02]  /*0320*/  LDG.E R13, desc[UR4][R4.64+-0xc] ;  /* 0xfffff404040d7981 */ /* 0x002f24000c1e1900 */
[----:B----4-:R-:W-:-:S05]  /*0330*/  IMAD.IADD R13, R12, 0x1, R13 ;  /* 0x000000010c0d7824 */ /* 0x010fca00078e020d */
[----:B------:R1:W-:Y:S04]  /*0340*/  STG.E desc[UR4][R8.64+-0xc], R13 ;  /* 0xfffff40d08007986 */ /* 0x0003e8000c101904 */
[----:B------:R-:W4:Y:S04]  /*0350*/  LDG.E R12, desc[UR4][R6.64+-0x8] ;  /* 0xfffff804060c7981 */ /* 0x000f28000c1e1900 */
[----:B--2---:R-:W4:Y:S02]  /*0360*/  LDG.E R15, desc[UR4][R4.64+-0x8] ;  /* 0xfffff804040f7981 */ /* 0x004f24000c1e1900 */
[----:B----4-:R-:W-:-:S05]  /*0370*/  IMAD.IADD R15, R12, 0x1, R15 ;  /* 0x000000010c0f7824 */ /* 0x010fca00078e020f */
[----:B------:R2:W-:Y:S04]  /*0380*/  STG.E desc[UR4][R8.64+-0x8], R15 ;  /* 0xfffff80f08007986 */ /* 0x0005e8000c101904 */
[----:B------:R-:W4:Y:S04]  /*0390*/  LDG.E R12, desc[UR4][R6.64+-0x4] ;  /* 0xfffffc04060c7981 */ /* 0x000f28000c1e1900 */
[----:B---3--:R-:W4:Y:S02]  /*03a0*/  LDG.E R17, desc[UR4][R4.64+-0x4] ;  /* 0xfffffc0404117981 */ /* 0x008f24000c1e1900 */
[----:B----4-:R-:W-:-:S05]  /*03b0*/  IADD3 R17, PT, PT, R12, R17, RZ ;  /* 0x000000110c117210 */ /* 0x010fca0007ffe0ff */
        /* <DEDUP_REMOVED lines=20> */
[----:B------:R-:W-:Y:S04]  /*0500*/  STG.E desc[UR4][R8.64+0x10], R11 ;  /* 0x0000100b08007986 */ /* 0x000fe8000c101904 */
[----:B------:R-:W4:Y:S04]  /*0510*/  LDG.E R12, desc[UR4][R6.64+0x14] ;  /* 0x00001404060c7981 */ /* 0x000f28000c1e1900 */
[----:B-1----:R-:W4:Y:S02]  /*0520*/  LDG.E R13, desc[UR4][R4.64+0x14] ;  /* 0x00001404040d7981 */ /* 0x002f24000c1e1900 */
[----:B----4-:R-:W-:-:S05]  /*0530*/  IMAD.IADD R13, R12, 0x1, R13 ;  /* 0x000000010c0d7824 */ /* 0x010fca00078e020d */
[----:B------:R0:W-:Y:S04]  /*0540*/  STG.E desc[UR4][R8.64+0x14], R13 ;  /* 0x0000140d08007986 */ /* 0x0001e8000c101904 */
[----:B------:R-:W4:Y:S04]  /*0550*/  LDG.E R12, desc[UR4][R6.64+0x18] ;  /* 0x00001804060c7981 */ /* 0x000f28000c1e1900 */
[----:B--2---:R-:W4:Y:S01]  /*0560*/  LDG.E R15, desc[UR4][R4.64+0x18] ;  /* 0x00001804040f7981 */ /* 0x004f22000c1e1900 */
[----:B------:R-:W-:Y:S02]  /*0570*/  VIADD R10, R10, 0x10 ;  /* 0x000000100a0a7836 */ /* 0x000fe40000000000 */
[----:B----4-:R-:W-:-:S05]  /*0580*/  IMAD.IADD R15, R12, 0x1, R15 ;  /* 0x000000010c0f7824 */ /* 0x010fca00078e020f */
[----:B------:R1:W-:Y:S04]  /*0590*/  STG.E desc[UR4][R8.64+0x18], R15 ;  /* 0x0000180f08007986 */ /* 0x0003e8000c101904 */
[----:B------:R2:W4:Y:S04]  /*05a0*/  LDG.E R12, desc[UR4][R6.64+0x1c] ;  /* 0x00001c04060c7981 */ /* 0x000528000c1e1900 */
[----:B---3--:R-:W4:Y:S01]  /*05b0*/  LDG.E R17, desc[UR4][R4.64+0x1c] ;  /* 0x00001c0404117981 */ /* 0x008f22000c1e1900 */
[----:B------:R-:W-:Y:S02]  /*05c0*/  ISETP.NE.AND P1, PT, R10, RZ, PT ;  /* 0x000000ff0a00720c */ /* 0x000fe40003f25270 */
[----:B0-----:R-:W-:-:S02]  /*05d0*/  IADD3 R13, P2, PT, R8, 0x40, RZ ;  /* 0x00000040080d7810 */ /* 0x001fc40007f5e0ff */
[----:B------:R-:W-:Y:S02]  /*05e0*/  IADD3 R11, P3, PT, R4, 0x40, RZ ;  /* 0x00000040040b7810 */ /* 0x000fe40007f7e0ff */
[----:B--2---:R-:W-:Y:S01]  /*05f0*/  IADD3 R6, P4, PT, R6, 0x40, RZ ;  /* 0x0000004006067810 */ /* 0x004fe20007f9e0ff */
[----:B------:R-:W-:-:S03]  /*0600*/  IMAD.X R16, RZ, RZ, R9, P2 ;  /* 0x000000ffff107224 */ /* 0x000fc600010e0609 */
[----:B------:R-:W-:Y:S02]  /*0610*/  IADD3.X R7, PT, PT, RZ, R7, RZ, P4, !PT ;  /* 0x00000007ff077210 */ /* 0x000fe400027fe4ff */
[----:B----4-:R-:W-:Y:S01]  /*0620*/  IADD3 R17, PT, PT, R12, R17, RZ ;  /* 0x000000110c117210 */ /* 0x010fe20007ffe0ff */
[----:B------:R-:W-:-:S04]  /*0630*/  IMAD.X R12, RZ, RZ, R5, P3 ;  /* 0x000000ffff0c7224 */ /* 0x000fc800018e0605 */
[----:B------:R1:W-:Y:S01]  /*0640*/  STG.E desc[UR4][R8.64+0x1c], R17 ;  /* 0x00001c1108007986 */ /* 0x0003e2000c101904 */
[----:B------:R-:W-:Y:S05]  /*0650*/  @P1 BRA `(.L_x_8) ;  /* 0xfffffff800cc1947 */ /* 0x000fea000383ffff */
.L_x_7:
[----:B------:R-:W-:Y:S05]  /*0660*/  @!P0 EXIT ;  /* 0x000000000000894d */ /* 0x000fea0003800000 */
[----:B------:R-:W-:Y:S02]  /*0670*/  ISETP.GE.U32.AND P1, PT, R14, 0x8, PT ;  /* 0x000000080e00780c */ /* 0x000fe40003f26070 */
[----:B------:R-:W-:-:S04]  /*0680*/  LOP3.LUT R16, R2, 0x7, RZ, 0xc0, !PT ;  /* 0x0000000702107812 */ /* 0x000fc800078ec0ff */
[----:B------:R-:W-:-:S07]  /*0690*/  ISETP.NE.AND P0, PT, R16, RZ, PT ;  /* 0x000000ff1000720c */ /* 0x000fce0003f05270 */
[----:B------:R-:W-:Y:S06]  /*06a0*/  @!P1 BRA `(.L_x_9) ;  /* 0x0000000000d09947 */ /* 0x000fec0003800000 */
[----:B------:R-:W0:Y:S01]  /*06b0*/  LDC.64 R10, c[0x0][0x380] ;  /* 0x0000e000ff0a7b82 */ /* 0x000e220000000a00 */
[C---:B------:R-:W-:Y:S01]  /*06c0*/  IMAD.IADD R5, R0.reuse, 0x1, R3 ;  /* 0x0000000100057824 */ /* 0x040fe200078e0203 */
[----:B------:R-:W2:Y:S06]  /*06d0*/  LDCU.128 UR8, c[0x0][0x380] ;  /* 0x00007000ff0877ac */ /* 0x000eac0008000c00 */
[----:B------:R-:W3:Y:S08]  /*06e0*/  LDC.64 R12, c[0x0][0x388] ;  /* 0x0000e200ff0c7b82 */ /* 0x000ef00000000a00 */
[----:B-1----:R-:W1:Y:S01]  /*06f0*/  LDC.64 R8, c[0x0][0x390] ;  /* 0x0000e400ff087b82 */ /* 0x002e620000000a00 */
[----:B------:R-:W-:Y:S01]  /*0700*/  IADD3 R17, P1, PT, R0, R3, RZ ;  /* 0x0000000300117210 */ /* 0x000fe20007f3e0ff */
[----:B------:R-:W4:Y:S01]  /*0710*/  LDCU.64 UR6, c[0x0][0x390] ;  /* 0x00007200ff0677ac */ /* 0x000f220008000a00 */
[----:B0-----:R-:W-:-:S06]  /*0720*/  IMAD.WIDE.U32 R10, R5, 0x4, R10 ;  /* 0x00000004050a7825 */ /* 0x001fcc00078e000a */
[----:B------:R-:W5:Y:S01]  /*0730*/  LDG.E R10, desc[UR4][R10.64] ;  /* 0x000000040a0a7981 */ /* 0x000f62000c1e1900 */
[----:B---3--:R-:W-:-:S06]  /*0740*/  IMAD.WIDE.U32 R12, R5, 0x4, R12 ;  /* 0x00000004050c7825 */ /* 0x008fcc00078e000c */
[----:B------:R-:W5:Y:S01]  /*0750*/  LDG.E R13, desc[UR4][R12.64] ;  /* 0x000000040c0d7981 */ /* 0x000f62000c1e1900 */
[----:B------:R-:W-:Y:S02]  /*0760*/  IMAD.X R4, RZ, RZ, RZ, P1 ;  /* 0x000000ffff047224 */ /* 0x000fe400008e06ff */
[----:B------:R-:W-:-:S03]  /*0770*/  IMAD.SHL.U32 R14, R17, 0x4, RZ ;  /* 0x00000004110e7824 */ /* 0x000fc600078e00ff */
[----:B------:R-:W-:Y:S02]  /*0780*/  SHF.L.U64.HI R17, R17, 0x2, R4 ;  /* 0x0000000211117819 */ /* 0x000fe40000010204 */
[C---:B--2---:R-:W-:Y:S02]  /*0790*/  IADD3 R6, P1, PT, R14.reuse, UR8, RZ ;  /* 0x000000080e067c10 */ /* 0x044fe4000ff3e0ff */
[----:B------:R-:W-:Y:S02]  /*07a0*/  IADD3 R4, P2, PT, R14, UR10, RZ ;  /* 0x0000000a0e047c10 */ /* 0x000fe4000ff5e0ff */
[----:B------:R-:W-:Y:S02]  /*07b0*/  IADD3.X R7, PT, PT, R17, UR9, RZ, P1, !PT ;  /* 0x0000000911077c10 */ /* 0x000fe40008ffe4ff */
[----:B-----5:R-:W-:Y:S01]  /*07c0*/  IADD3 R15, PT, PT, R10, R13, RZ ;  /* 0x0000000d0a0f7210 */ /* 0x020fe20007ffe0ff */
[----:B-1----:R-:W-:Y:S01]  /*07d0*/  IMAD.WIDE.U32 R10, R5, 0x4, R8 ;  /* 0x00000004050a7825 */ /* 0x002fe200078e0008 */
[----:B------:R-:W-:-:S04]  /*07e0*/  IADD3.X R5, PT, PT, R17, UR11, RZ, P2, !PT ;  /* 0x0000000b11057c10 */ /* 0x000fc800097fe4ff */
[----:B------:R0:W-:Y:S04]  /*07f0*/  STG.E desc[UR4][R10.64], R15 ;  /* 0x0000000f0a007986 */ /* 0x0001e8000c101904 */
[----:B------:R-:W2:Y:S04]  /*0800*/  LDG.E R12, desc[UR4][R6.64+0x4] ;  /* 0x00000404060c7981 */ /* 0x000ea8000c1e1900 */
[----:B------:R-:W2:Y:S01]  /*0810*/  LDG.E R13, desc[UR4][R4.64+0x4] ;  /* 0x00000404040d7981 */ /* 0x000ea2000c1e1900 */
[----:B----4-:R-:W-:-:S04]  /*0820*/  IADD3 R8, P1, PT, R14, UR6, RZ ;  /* 0x000000060e087c10 */ /* 0x010fc8000ff3e0ff */
[----:B------:R-:W-:Y:S01]  /*0830*/  IADD3.X R9, PT, PT, R17, UR7, RZ, P1, !PT ;  /* 0x0000000711097c10 */ /* 0x000fe20008ffe4ff */
[----:B--2---:R-:W-:-:S05]  /*0840*/  IMAD.IADD R13, R12, 0x1, R13 ;  /* 0x000000010c0d7824 */ /* 0x004fca00078e020d */
[----:B------:R1:W-:Y:S04]  /*0850*/  STG.E desc[UR4][R8.64+0x4], R13 ;  /* 0x0000040d08007986 */ /* 0x0003e8000c101904 */
[----:B------:R-:W2:Y:S04]  /*0860*/  LDG.E R12, desc[UR4][R6.64+0x8] ;  /* 0x00000804060c7981 */ /* 0x000ea8000c1e1900 */
[----:B------:R-:W2:Y:S02]  /*0870*/  LDG.E R17, desc[UR4][R4.64+0x8] ;  /* 0x0000080404117981 */ /* 0x000ea4000c1e1900 */
[----:B--2---:R-:W-:-:S05]  /*0880*/  IMAD.IADD R17, R12, 0x1, R17 ;  /* 0x000000010c117824 */ /* 0x004fca00078e0211 */
[----:B------:R2:W-:Y:S04]  /*0890*/  STG.E desc[UR4][R8.64+0x8], R17 ;  /* 0x0000081108007986 */ /* 0x0005e8000c101904 */
[----:B0-----:R-:W3:Y:S04]  /*08a0*/  LDG.E R10, desc[UR4][R6.64+0xc] ;  /* 0x00000c04060a7981 */ /* 0x001ee8000c1e1900 */
[----:B------:R-:W3:Y:S02]  /*08b0*/  LDG.E R11, desc[UR4][R4.64+0xc] ;  /* 0x00000c04040b7981 */ /* 0x000ee4000c1e1900 */
[----:B---3--:R-:W-:-:S05]  /*08c0*/  IMAD.IADD R11, R10, 0x1, R11 ;  /* 0x000000010a0b7824 */ /* 0x008fca00078e020b */
[----:B------:R0:W-:Y:S04]  /*08d0*/  STG.E desc[UR4][R8.64+0xc], R11 ;  /* 0x00000c0b08007986 */ /* 0x0001e8000c101904 */
[----:B------:R-:W3:Y:S04]  /*08e0*/  LDG.E R10, desc[UR4][R6.64+0x10] ;  /* 0x00001004060a7981 */ /* 0x000ee8000c1e1900 */
[----:B------:R-:W3:Y:S02]  /*08f0*/  LDG.E R15, desc[UR4][R4.64+0x10] ;  /* 0x00001004040f7981 */ /* 0x000ee4000c1e1900 */
[----:B---3--:R-:W-:-:S05]  /*0900*/  IADD3 R15, PT, PT, R10, R15, RZ ;  /* 0x0000000f0a0f7210 */ /* 0x008fca0007ffe0ff */
        /* <DEDUP_REMOVED lines=9> */
[----:B------:R-:W2:Y:S04]  /*09a0*/  LDG.E R10, desc[UR4][R6.64+0x1c] ;  /* 0x00001c04060a7981 */ /* 0x000ea8000c1e1900 */
[----:B0-----:R-:W2:Y:S01]  /*09b0*/  LDG.E R11, desc[UR4][R4.64+0x1c] ;  /* 0x00001c04040b7981 */ /* 0x001ea2000c1e1900 */
[----:B------:R-:W-:Y:S01]  /*09c0*/  VIADD R3, R3, 0x8 ;  /* 0x0000000803037836 */ /* 0x000fe20000000000 */
[----:B--2---:R-:W-:-:S05]  /*09d0*/  IADD3 R11, PT, PT, R10, R11, RZ ;  /* 0x0000000b0a0b7210 */ /* 0x004fca0007ffe0ff */
[----:B------:R3:W-:Y:S02]  /*09e0*/  STG.E desc[UR4][R8.64+0x1c], R11 ;  /* 0x00001c0b08007986 */ /* 0x0007e4000c101904 */
.L_x_9:
[----:B------:R-:W-:Y:S05]  /*09f0*/  @!P0 EXIT ;  /* 0x000000000000894d */ /* 0x000fea0003800000 */
[----:B------:R-:W-:Y:S02]  /*0a00*/  ISETP.GE.U32.AND P1, PT, R16, 0x4, PT ;  /* 0x000000041000780c */ /* 0x000fe40003f26070 */
[----:B------:R-:W-:-:S04]  /*0a10*/  LOP3.LUT R2, R2, 0x3, RZ, 0xc0, !PT ;  /* 0x0000000302027812 */ /* 0x000fc800078ec0ff */
[----:B------:R-:W-:-:S07]  /*0a20*/  ISETP.NE.AND P0, PT, R2, RZ, PT ;  /* 0x000000ff0200720c */ /* 0x000fce0003f05270 */
[----:B------:R-:W-:Y:S06]  /*0a30*/  @!P1 BRA `(.L_x_10) ;  /* 0x0000000000909947 */ /* 0x000fec0003800000 */
[----:B------:R-:W0:Y:S01]  /*0a40*/  LDC.64 R4, c[0x0][0x380] ;  /* 0x0000e000ff047b82 */ /* 0x000e220000000a00 */
[----:B-1-3--:R-:W-:Y:S01]  /*0a50*/  IMAD.IADD R17, R0, 0x1, R3 ;  /* 0x0000000100117824 */ /* 0x00afe200078e0203 */
[----:B------:R-:W1:Y:S01]  /*0a60*/  LDCU.128 UR8, c[0x0][0x380] ;  /* 0x00007000ff0877ac */ /* 0x000e620008000c00 */
[----:B------:R-:W2:Y:S05]  /*0a70*/  LDCU.64 UR6, c[0x0][0x390] ;  /* 0x00007200ff0677ac */ /* 0x000eaa0008000a00 */
[----:B------:R-:W3:Y:S08]  /*0a80*/  LDC.64 R6, c[0x0][0x388] ;  /* 0x0000e200ff067b82 */ /* 0x000ef00000000a00 */
[----:B------:R-:W4:Y:S01]  /*0a90*/  LDC.64 R12, c[0x0][0x390] ;  /* 0x0000e400ff0c7b82 */ /* 0x000f220000000a00 */
[----:B0-----:R-:W-:-:S06]  /*0aa0*/  IMAD.WIDE.U32 R8, R17, 0x4, R4 ;  /* 0x0000000411087825 */ /* 0x001fcc00078e0004 */
[----:B------:R-:W5:Y:S01]  /*0ab0*/  LDG.E R8, desc[UR4][R8.64] ;  /* 0x0000000408087981 */ /* 0x000f62000c1e1900 */
[----:B---3--:R-:W-:-:S06]  /*0ac0*/  IMAD.WIDE.U32 R10, R17, 0x4, R6 ;  /* 0x00000004110a7825 */ /* 0x008fcc00078e0006 */
[----:B------:R-:W5:Y:S01]  /*0ad0*/  LDG.E R11, desc[UR4][R10.64] ;  /* 0x000000040a0b7981 */ /* 0x000f62000c1e1900 */
[----:B------:R-:W-:-:S04]  /*0ae0*/  IADD3 R4, P1, PT, R0, R3, RZ ;  /* 0x0000000300047210 */ /* 0x000fc80007f3e0ff */
[----:B------:R-:W-:Y:S01]  /*0af0*/  IADD3.X R5, PT, PT, RZ, RZ, RZ, P1, !PT ;  /* 0x000000ffff057210 */ /* 0x000fe20000ffe4ff */
[----:B------:R-:W-:-:S03]  /*0b00*/  IMAD.SHL.U32 R16, R4, 0x4, RZ ;  /* 0x0000000404107824 */ /* 0x000fc600078e00ff */
[----:B------:R-:W-:Y:S02]  /*0b10*/  SHF.L.U64.HI R14, R4, 0x2, R5 ;  /* 0x00000002040e7819 */ /* 0x000fe40000010205 */
[C---:B-1----:R-:W-:Y:S02]  /*0b20*/  IADD3 R6, P1, PT, R16.reuse, UR8, RZ ;  /* 0x0000000810067c10 */ /* 0x042fe4000ff3e0ff */
[----:B------:R-:W-:Y:S01]  /*0b30*/  IADD3 R4, P2, PT, R16, UR10, RZ ;  /* 0x0000000a10047c10 */ /* 0x000fe2000ff5e0ff */
[----:B----4-:R-:W-:Y:S01]  /*0b40*/  IMAD.WIDE.U32 R12, R17, 0x4, R12 ;  /* 0x00000004110c7825 */ /* 0x010fe200078e000c */
[C---:B------:R-:W-:Y:S02]  /*0b50*/  IADD3.X R7, PT, PT, R14.reuse, UR9, RZ, P1, !PT ;  /* 0x000000090e077c10 */ /* 0x040fe40008ffe4ff */
[----:B------:R-:W-:Y:S01]  /*0b60*/  IADD3.X R5, PT, PT, R14, UR11, RZ, P2, !PT ;  /* 0x0000000b0e057c10 */ /* 0x000fe200097fe4ff */
[----:B-----5:R-:W-:-:S05]  /*0b70*/  IMAD.IADD R15, R8, 0x1, R11 ;  /* 0x00000001080f7824 */ /* 0x020fca00078e020b */
[----:B------:R0:W-:Y:S04]  /*0b80*/  STG.E desc[UR4][R12.64], R15 ;  /* 0x0000000f0c007986 */ /* 0x0001e8000c101904 */
[----:B------:R-:W3:Y:S04]  /*0b90*/  LDG.E R10, desc[UR4][R6.64+0x4] ;  /* 0x00000404060a7981 */ /* 0x000ee8000c1e1900 */
[----:B------:R-:W3:Y:S01]  /*0ba0*/  LDG.E R11, desc[UR4][R4.64+0x4] ;  /* 0x00000404040b7981 */ /* 0x000ee2000c1e1900 */
[----:B--2---:R-:W-:-:S04]  /*0bb0*/  IADD3 R8, P1, PT, R16, UR6, RZ ;  /* 0x0000000610087c10 */ /* 0x004fc8000ff3e0ff */
[----:B------:R-:W-:Y:S02]  /*0bc0*/  IADD3.X R9, PT, PT, R14, UR7, RZ, P1, !PT ;  /* 0x000000070e097c10 */ /* 0x000fe40008ffe4ff */
[----:B---3--:R-:W-:-:S05]  /*0bd0*/  IADD3 R11, PT, PT, R10, R11, RZ ;  /* 0x0000000b0a0b7210 */ /* 0x008fca0007ffe0ff */
[----:B------:R2:W-:Y:S04]  /*0be0*/  STG.E desc[UR4][R8.64+0x4], R11 ;  /* 0x0000040b08007986 */ /* 0x0005e8000c101904 */
[----:B------:R-:W3:Y:S04]  /*0bf0*/  LDG.E R10, desc[UR4][R6.64+0x8] ;  /* 0x00000804060a7981 */ /* 0x000ee8000c1e1900 */
[----:B------:R-:W3:Y:S02]  /*0c00*/  LDG.E R17, desc[UR4][R4.64+0x8] ;  /* 0x0000080404117981 */ /* 0x000ee4000c1e1900 */
[----:B---3--:R-:W-:-:S05]  /*0c10*/  IMAD.IADD R17, R10, 0x1, R17 ;  /* 0x000000010a117824 */ /* 0x008fca00078e0211 */
[----:B------:R2:W-:Y:S04]  /*0c20*/  STG.E desc[UR4][R8.64+0x8], R17 ;  /* 0x0000081108007986 */ /* 0x0005e8000c101904 */
[----:B------:R-:W3:Y:S04]  /*0c30*/  LDG.E R10, desc[UR4][R6.64+0xc] ;  /* 0x00000c04060a7981 */ /* 0x000ee8000c1e1900 */
[----:B0-----:R-:W3:Y:S01]  /*0c40*/  LDG.E R13, desc[UR4][R4.64+0xc] ;  /* 0x00000c04040d7981 */ /* 0x001ee2000c1e1900 */
[----:B------:R-:W-:Y:S01]  /*0c50*/  IADD3 R3, PT, PT, R3, 0x4, RZ ;  /* 0x0000000403037810 */ /* 0x000fe20007ffe0ff */
[----:B---3--:R-:W-:-:S05]  /*0c60*/  IMAD.IADD R13, R10, 0x1, R13 ;  /* 0x000000010a0d7824 */ /* 0x008fca00078e020d */
[----:B------:R2:W-:Y:S02]  /*0c70*/  STG.E desc[UR4][R8.64+0xc], R13 ;  /* 0x00000c0d08007986 */ /* 0x0005e4000c101904 */
.L_x_10:
[----:B------:R-:W-:Y:S05]  /*0c80*/  @!P0 EXIT ;  /* 0x000000000000894d */ /* 0x000fea0003800000 */
[----:B------:R-:W0:Y:S01]  /*0c90*/  LDC.64 R4, c[0x0][0x390] ;  /* 0x0000e400ff047b82 */ /* 0x000e220000000a00 */
[----:B------:R-:W-:Y:S02]  /*0ca0*/  IMAD.IADD R3, R0, 0x1, R3 ;  /* 0x0000000100037824 */ /* 0x000fe400078e0203 */
[----:B------:R-:W-:-:S05]  /*0cb0*/  IMAD.MOV R0, RZ, RZ, -R2 ;  /* 0x000000ffff007224 */ /* 0x000fca00078e0a02 */
[----:B------:R-:W4:Y:S08]  /*0cc0*/  LDC.64 R6, c[0x0][0x388] ;  /* 0x0000e200ff067b82 */ /* 0x000f300000000a00 */
[----:B-123--:R-:W1:Y:S01]  /*0cd0*/  LDC.64 R8, c[0x0][0x380] ;  /* 0x0000e000ff087b82 */ /* 0x00ee620000000a00 */
[----:B0-----:R-:W-:-:S04]  /*0ce0*/  IMAD.WIDE.U32 R4, R3, 0x4, R4 ;  /* 0x0000000403047825 */ /* 0x001fc800078e0004 */
[----:B------:R-:W-:Y:S01]  /*0cf0*/  IMAD.MOV.U32 R10, RZ, RZ, R4 ;  /* 0x000000ffff0a7224 */ /* 0x000fe200078e0004 */
[----:B------:R-:W-:Y:S01]  /*0d00*/  MOV R13, R5 ;  /* 0x00000005000d7202 */ /* 0x000fe20000000f00 */
[----:B----4-:R-:W-:-:S04]  /*0d10*/  IMAD.WIDE.U32 R6, R3, 0x4, R6 ;  /* 0x0000000403067825 */ /* 0x010fc800078e0006 */
[----:B------:R-:W-:Y:S02]  /*0d20*/  IMAD.MOV.U32 R11, RZ, RZ, R7 ;  /* 0x000000ffff0b7224 */ /* 0x000fe400078e0007 */
[----:B-1----:R-:W-:-:S07]  /*0d30*/  IMAD.WIDE.U32 R8, R3, 0x4, R8 ;  /* 0x0000000403087825 */ /* 0x002fce00078e0008 */
.L_x_11:
[----:B0-----:R-:W-:Y:S01]  /*0d40*/  MOV R2, R8 ;  /* 0x0000000800027202 */ /* 0x001fe20000000f00 */
[----:B------:R-:W-:Y:S01]  /*0d50*/  IMAD.MOV.U32 R3, RZ, RZ, R9 ;  /* 0x000000ffff037224 */ /* 0x000fe200078e0009 */
[----:B------:R-:W-:Y:S01]  /*0d60*/  MOV R5, R11 ;  /* 0x0000000b00057202 */ /* 0x000fe20000000f00 */
[----:B------:R-:W-:-:S03]  /*0d70*/  IMAD.MOV.U32 R4, RZ, RZ, R6 ;  /* 0x000000ffff047224 */ /* 0x000fc600078e0006 */
[----:B------:R0:W2:Y:S04]  /*0d80*/  LDG.E R2, desc[UR4][R2.64] ;  /* 0x0000000402027981 */ /* 0x0000a8000c1e1900 */
[----:B------:R-:W2:Y:S01]  /*0d90*/  LDG.E R5, desc[UR4][R4.64] ;  /* 0x0000000404057981 */ /* 0x000ea2000c1e1900 */
[----:B------:R-:W-:Y:S01]  /*0da0*/  VIADD R0, R0, 0x1 ;  /* 0x0000000100007836 */ /* 0x000fe20000000000 */
[----:B------:R-:W-:Y:S02]  /*0db0*/  IADD3 R8, P3, PT, R8, 0x4, RZ ;  /* 0x0000000408087810 */ /* 0x000fe40007f7e0ff */
[----:B------:R-:W-:Y:S02]  /*0dc0*/  IADD3 R6, P2, PT, R6, 0x4, RZ ;  /* 0x0000000406067810 */ /* 0x000fe40007f5e0ff */
[----:B------:R-:W-:Y:S01]  /*0dd0*/  ISETP.NE.AND P0, PT, R0, RZ, PT ;  /* 0x000000ff0000720c */ /* 0x000fe20003f05270 */
[----:B------:R-:W-:Y:S01]  /*0de0*/  IMAD.X R9, RZ, RZ, R9, P3 ;  /* 0x000000ffff097224 */ /* 0x000fe200018e0609 */
[----:B0-----:R-:W-:-:S02]  /*0df0*/  MOV R3, R13 ;  /* 0x0000000d00037202 */ /* 0x001fc40000000f00 */
[----:B------:R-:W-:Y:S01]  /*0e00*/  IADD3.X R11, PT, PT, RZ, R11, RZ, P2, !PT ;  /* 0x0000000bff0b7210 */ /* 0x000fe200017fe4ff */
[----:B--2---:R-:W-:Y:S02]  /*0e10*/  IMAD.IADD R7, R2, 0x1, R5 ;  /* 0x0000000102077824 */ /* 0x004fe400078e0205 */
[----:B------:R-:W-:Y:S01]  /*0e20*/  IMAD.MOV.U32 R2, RZ, RZ, R10 ;  /* 0x000000ffff027224 */ /* 0x000fe200078e000a */
[----:B------:R-:W-:-:S04]  /*0e30*/  IADD3 R10, P1, PT, R10, 0x4, RZ ;  /* 0x000000040a0a7810 */ /* 0x000fc80007f3e0ff */
[----:B------:R0:W-:Y:S01]  /*0e40*/  STG.E desc[UR4][R2.64], R7 ;  /* 0x0000000702007986 */ /* 0x0001e2000c101904 */
[----:B------:R-:W-:Y:S01]  /*0e50*/  IMAD.X R13, RZ, RZ, R13, P1 ;  /* 0x000000ffff0d7224 */ /* 0x000fe200008e060d */
[----:B------:R-:W-:Y:S07]  /*0e60*/  @P0 BRA `(.L_x_11) ;  /* 0xfffffffc00b40947 */ /* 0x000fee000383ffff */
[----:B------:R-:W-:Y:S05]  /*0e70*/  EXIT ;  /* 0x000000000000794d */ /* 0x000fea0003800000 */
.L_x_12:
        /* <DEDUP_REMOVED lines=16> */
.L_x_15:


//--------------------- .nv.shared.reserved.0     --------------------------
	.section	.nv.shared.reserved.0,"aw",@nobits
	.weak		__nv_reservedSMEM_offset_0_alias
	.size		__nv_reservedSMEM_offset_0_alias, 0, 64
	.other		__nv_reservedSMEM_offset_0_alias,@"STO_CUDA_RESERVED_SHARED STV_DEFAULT"
__nv_reservedSMEM_offset_0_alias:
	.zero		0
	.zero		64


//--------------------- .nv.constant0._Z10addElementPiS_S_ii --------------------------
	.section	.nv.constant0._Z10addElementPiS_S_ii,"a",@progbits
	.sectionflags	@""
	.align	4
.nv.constant0._Z10addElementPiS_S_ii:
	.zero		928


//--------------------- .nv.constant0._Z6addColPiS_S_ii --------------------------
	.section	.nv.constant0._Z6addColPiS_S_ii,"a",@progbits
	.sectionflags	@""
	.align	4
.nv.constant0._Z6addColPiS_S_ii:
	.zero		928


//--------------------- .nv.constant0._Z6addRowPiS_S_ii --------------------------
	.section	.nv.constant0._Z6addRowPiS_S_ii,"a",@progbits
	.sectionflags	@""
	.align	4
.nv.constant0._Z6addRowPiS_S_ii:
	.zero		928


//--------------------- SYMBOLS --------------------------

	.type		.nv.reservedSmem.offset0,@object
	.size		.nv.reservedSmem.offset0,0x4
